//
// Generated by NVIDIA NVVM Compiler
//
// Compiler Build ID: CL-36424714
// Cuda compilation tools, release 13.0, V13.0.88
// Based on NVVM 20.0.0
//

.version 9.0
.target sm_100
.address_size 64

	// .globl	_Z9integral2dddPd
.func  (.param .b64 func_retval0) __internal_accurate_pow
(
	.param .b64 __internal_accurate_pow_param_0,
	.param .b64 __internal_accurate_pow_param_1
)
;

.visible .entry _Z9integral2dddPd(
	.param .f64 _Z9integral2dddPd_param_0,
	.param .f64 _Z9integral2dddPd_param_1,
	.param .f64 _Z9integral2dddPd_param_2,
	.param .u64 .ptr .align 1 _Z9integral2dddPd_param_3
)
{
	.reg .pred 	%p<52>;
	.reg .b32 	%r<73>;
	.reg .b64 	%rd<5>;
	.reg .b64 	%fd<79>;

	ld.param.f64 	%fd30, [_Z9integral2dddPd_param_0];
	ld.param.f64 	%fd32, [_Z9integral2dddPd_param_1];
	ld.param.f64 	%fd31, [_Z9integral2dddPd_param_2];
	ld.param.u64 	%rd1, [_Z9integral2dddPd_param_3];
	sub.f64 	%fd33, %fd32, %fd30;
	div.rn.f64 	%fd34, %fd33, %fd31;
	cvt.rzi.s32.f64 	%r8, %fd34;
	mov.u32 	%r9, %ctaid.x;
	mov.u32 	%r10, %ntid.x;
	mov.u32 	%r11, %tid.x;
	mad.lo.s32 	%r1, %r9, %r10, %r11;
	setp.ge.s32 	%p1, %r1, %r8;
	@%p1 bra 	$L__BB0_30;
	cvt.rn.f64.s32 	%fd35, %r1;
	fma.rn.f64 	%fd1, %fd31, %fd35, %fd30;
	{
	.reg .b32 %temp; 
	mov.b64 	{%temp, %r2}, %fd1;
	}
	abs.f64 	%fd2, %fd1;
	setp.lt.s32 	%p2, %r2, 0;
	setp.neu.f64 	%p3, %fd1, 0d0000000000000000;
	add.s32 	%r12, %r1, 1;
	cvt.rn.f64.s32 	%fd36, %r12;
	fma.rn.f64 	%fd3, %fd31, %fd36, %fd30;
	{
	.reg .b32 %temp; 
	mov.b64 	{%temp, %r3}, %fd3;
	}
	abs.f64 	%fd4, %fd3;
	mov.f64 	%fd37, 0d3FF0000000000000;
	{
	.reg .b32 %temp; 
	mov.b64 	{%temp, %r13}, %fd37;
	}
	and.b32  	%r5, %r13, 2146435072;
	setp.eq.s32 	%p4, %r5, 1072693248;
	{ // callseq 0, 0
	.param .b64 param0;
	st.param.f64 	[param0], %fd2;
	.param .b64 param1;
	st.param.f64 	[param1], 0d3FF0000000000000;
	.param .b64 retval0;
	call.uni (retval0), 
	__internal_accurate_pow, 
	(
	param0, 
	param1
	);
	ld.param.f64 	%fd38, [retval0];
	} // callseq 0
	neg.f64 	%fd40, %fd38;
	selp.f64 	%fd41, %fd40, %fd38, %p4;
	selp.f64 	%fd72, %fd41, %fd38, %p2;
	@%p3 bra 	$L__BB0_3;
	setp.eq.s32 	%p5, %r5, 1072693248;
	selp.b32 	%r14, %r2, 0, %p5;
	setp.lt.s32 	%p6, %r13, 0;
	or.b32  	%r15, %r14, 2146435072;
	selp.b32 	%r16, %r15, %r14, %p6;
	mov.b32 	%r17, 0;
	mov.b64 	%fd72, {%r17, %r16};
$L__BB0_3:
	add.f64 	%fd42, %fd1, 0d3FF0000000000000;
	{
	.reg .b32 %temp; 
	mov.b64 	{%temp, %r18}, %fd42;
	}
	and.b32  	%r19, %r18, 2146435072;
	setp.ne.s32 	%p7, %r19, 2146435072;
	@%p7 bra 	$L__BB0_8;
	setp.nan.f64 	%p8, %fd1, %fd1;
	@%p8 bra 	$L__BB0_7;
	setp.neu.f64 	%p9, %fd2, 0d7FF0000000000000;
	@%p9 bra 	$L__BB0_8;
	setp.eq.s32 	%p10, %r5, 1072693248;
	setp.lt.s32 	%p11, %r2, 0;
	setp.lt.s32 	%p12, %r13, 0;
	selp.b32 	%r21, 0, 2146435072, %p12;
	and.b32  	%r22, %r13, 2147483647;
	setp.ne.s32 	%p13, %r22, 1071644672;
	or.b32  	%r23, %r21, -2147483648;
	selp.b32 	%r24, %r23, %r21, %p13;
	selp.b32 	%r25, %r24, %r21, %p10;
	selp.b32 	%r26, %r25, %r21, %p11;
	mov.b32 	%r27, 0;
	mov.b64 	%fd72, {%r27, %r26};
	bra.uni 	$L__BB0_8;
$L__BB0_7:
	mov.f64 	%fd43, 0d3FF0000000000000;
	add.rn.f64 	%fd72, %fd1, %fd43;
$L__BB0_8:
	setp.eq.s32 	%p14, %r5, 1072693248;
	setp.neu.f64 	%p15, %fd3, 0d0000000000000000;
	setp.lt.s32 	%p16, %r3, 0;
	{ // callseq 1, 0
	.param .b64 param0;
	st.param.f64 	[param0], %fd4;
	.param .b64 param1;
	st.param.f64 	[param1], 0d3FF0000000000000;
	.param .b64 retval0;
	call.uni (retval0), 
	__internal_accurate_pow, 
	(
	param0, 
	param1
	);
	ld.param.f64 	%fd44, [retval0];
	} // callseq 1
	neg.f64 	%fd46, %fd44;
	selp.f64 	%fd47, %fd46, %fd44, %p14;
	selp.f64 	%fd74, %fd47, %fd44, %p16;
	@%p15 bra 	$L__BB0_10;
	setp.eq.s32 	%p17, %r5, 1072693248;
	selp.b32 	%r29, %r3, 0, %p17;
	setp.lt.s32 	%p18, %r13, 0;
	or.b32  	%r30, %r29, 2146435072;
	selp.b32 	%r31, %r30, %r29, %p18;
	mov.b32 	%r32, 0;
	mov.b64 	%fd74, {%r32, %r31};
$L__BB0_10:
	add.f64 	%fd48, %fd3, 0d3FF0000000000000;
	{
	.reg .b32 %temp; 
	mov.b64 	{%temp, %r33}, %fd48;
	}
	and.b32  	%r34, %r33, 2146435072;
	setp.ne.s32 	%p19, %r34, 2146435072;
	@%p19 bra 	$L__BB0_15;
	setp.nan.f64 	%p20, %fd3, %fd3;
	@%p20 bra 	$L__BB0_14;
	setp.neu.f64 	%p21, %fd4, 0d7FF0000000000000;
	@%p21 bra 	$L__BB0_15;
	setp.eq.s32 	%p22, %r5, 1072693248;
	setp.lt.s32 	%p23, %r3, 0;
	setp.lt.s32 	%p24, %r13, 0;
	selp.b32 	%r36, 0, 2146435072, %p24;
	and.b32  	%r37, %r13, 2147483647;
	setp.ne.s32 	%p25, %r37, 1071644672;
	or.b32  	%r38, %r36, -2147483648;
	selp.b32 	%r39, %r38, %r36, %p25;
	selp.b32 	%r40, %r39, %r36, %p22;
	selp.b32 	%r41, %r40, %r36, %p23;
	mov.b32 	%r42, 0;
	mov.b64 	%fd74, {%r42, %r41};
	bra.uni 	$L__BB0_15;
$L__BB0_14:
	mov.f64 	%fd49, 0d3FF0000000000000;
	add.rn.f64 	%fd74, %fd3, %fd49;
$L__BB0_15:
	setp.neu.f64 	%p26, %fd1, 0d0000000000000000;
	setp.lt.s32 	%p27, %r2, 0;
	mov.f64 	%fd50, 0d4000000000000000;
	{
	.reg .b32 %temp; 
	mov.b64 	{%temp, %r43}, %fd50;
	}
	and.b32  	%r7, %r43, 2146435072;
	setp.eq.s32 	%p28, %r7, 1062207488;
	{ // callseq 2, 0
	.param .b64 param0;
	st.param.f64 	[param0], %fd2;
	.param .b64 param1;
	st.param.f64 	[param1], 0d4000000000000000;
	.param .b64 retval0;
	call.uni (retval0), 
	__internal_accurate_pow, 
	(
	param0, 
	param1
	);
	ld.param.f64 	%fd51, [retval0];
	} // callseq 2
	neg.f64 	%fd53, %fd51;
	selp.f64 	%fd54, %fd53, %fd51, %p28;
	selp.f64 	%fd76, %fd54, %fd51, %p27;
	@%p26 bra 	$L__BB0_17;
	setp.eq.s32 	%p29, %r7, 1062207488;
	selp.b32 	%r44, %r2, 0, %p29;
	setp.lt.s32 	%p30, %r43, 0;
	or.b32  	%r45, %r44, 2146435072;
	selp.b32 	%r46, %r45, %r44, %p30;
	mov.b32 	%r47, 0;
	mov.b64 	%fd76, {%r47, %r46};
$L__BB0_17:
	add.f64 	%fd55, %fd1, 0d4000000000000000;
	{
	.reg .b32 %temp; 
	mov.b64 	{%temp, %r48}, %fd55;
	}
	and.b32  	%r49, %r48, 2146435072;
	setp.ne.s32 	%p31, %r49, 2146435072;
	@%p31 bra 	$L__BB0_22;
	setp.nan.f64 	%p32, %fd1, %fd1;
	@%p32 bra 	$L__BB0_21;
	setp.neu.f64 	%p33, %fd2, 0d7FF0000000000000;
	@%p33 bra 	$L__BB0_22;
	setp.eq.s32 	%p34, %r7, 1062207488;
	setp.lt.s32 	%p35, %r2, 0;
	setp.lt.s32 	%p36, %r43, 0;
	selp.b32 	%r51, 0, 2146435072, %p36;
	and.b32  	%r52, %r43, 2147483647;
	setp.ne.s32 	%p37, %r52, 1071644672;
	or.b32  	%r53, %r51, -2147483648;
	selp.b32 	%r54, %r53, %r51, %p37;
	selp.b32 	%r55, %r54, %r51, %p34;
	selp.b32 	%r56, %r55, %r51, %p35;
	mov.b32 	%r57, 0;
	mov.b64 	%fd76, {%r57, %r56};
	bra.uni 	$L__BB0_22;
$L__BB0_21:
	mov.f64 	%fd56, 0d4000000000000000;
	add.rn.f64 	%fd76, %fd1, %fd56;
$L__BB0_22:
	setp.eq.s32 	%p38, %r7, 1062207488;
	setp.neu.f64 	%p39, %fd3, 0d0000000000000000;
	setp.lt.s32 	%p40, %r3, 0;
	setp.eq.f64 	%p41, %fd1, 0d3FF0000000000000;
	add.f64 	%fd57, %fd72, 0d3FF0000000000000;
	add.f64 	%fd58, %fd57, %fd76;
	selp.f64 	%fd23, 0d4008000000000000, %fd58, %p41;
	{ // callseq 3, 0
	.param .b64 param0;
	st.param.f64 	[param0], %fd4;
	.param .b64 param1;
	st.param.f64 	[param1], 0d4000000000000000;
	.param .b64 retval0;
	call.uni (retval0), 
	__internal_accurate_pow, 
	(
	param0, 
	param1
	);
	ld.param.f64 	%fd59, [retval0];
	} // callseq 3
	neg.f64 	%fd61, %fd59;
	selp.f64 	%fd62, %fd61, %fd59, %p38;
	selp.f64 	%fd78, %fd62, %fd59, %p40;
	@%p39 bra 	$L__BB0_24;
	setp.eq.s32 	%p42, %r7, 1062207488;
	selp.b32 	%r59, %r3, 0, %p42;
	setp.lt.s32 	%p43, %r43, 0;
	or.b32  	%r60, %r59, 2146435072;
	selp.b32 	%r61, %r60, %r59, %p43;
	mov.b32 	%r62, 0;
	mov.b64 	%fd78, {%r62, %r61};
$L__BB0_24:
	add.f64 	%fd63, %fd3, 0d4000000000000000;
	{
	.reg .b32 %temp; 
	mov.b64 	{%temp, %r63}, %fd63;
	}
	and.b32  	%r64, %r63, 2146435072;
	setp.ne.s32 	%p44, %r64, 2146435072;
	@%p44 bra 	$L__BB0_29;
	setp.nan.f64 	%p45, %fd3, %fd3;
	@%p45 bra 	$L__BB0_28;
	setp.neu.f64 	%p46, %fd4, 0d7FF0000000000000;
	@%p46 bra 	$L__BB0_29;
	setp.eq.s32 	%p47, %r7, 1062207488;
	setp.lt.s32 	%p48, %r3, 0;
	setp.lt.s32 	%p49, %r43, 0;
	selp.b32 	%r66, 0, 2146435072, %p49;
	and.b32  	%r67, %r43, 2147483647;
	setp.ne.s32 	%p50, %r67, 1071644672;
	or.b32  	%r68, %r66, -2147483648;
	selp.b32 	%r69, %r68, %r66, %p50;
	selp.b32 	%r70, %r69, %r66, %p47;
	selp.b32 	%r71, %r70, %r66, %p48;
	mov.b32 	%r72, 0;
	mov.b64 	%fd78, {%r72, %r71};
	bra.uni 	$L__BB0_29;
$L__BB0_28:
	mov.f64 	%fd64, 0d4000000000000000;
	add.rn.f64 	%fd78, %fd3, %fd64;
$L__BB0_29:
	setp.eq.f64 	%p51, %fd3, 0d3FF0000000000000;
	add.f64 	%fd65, %fd74, 0d3FF0000000000000;
	add.f64 	%fd66, %fd65, %fd78;
	selp.f64 	%fd67, 0d4008000000000000, %fd66, %p51;
	add.f64 	%fd68, %fd23, %fd67;
	mul.f64 	%fd69, %fd68, 0d3FE0000000000000;
	mul.f64 	%fd70, %fd31, %fd69;
	cvta.to.global.u64 	%rd2, %rd1;
	mul.wide.s32 	%rd3, %r1, 8;
	add.s64 	%rd4, %rd2, %rd3;
	st.global.f64 	[%rd4], %fd70;
$L__BB0_30:
	ret;

}
	// .globl	_Z9integral3dddPd
.visible .entry _Z9integral3dddPd(
	.param .f64 _Z9integral3dddPd_param_0,
	.param .f64 _Z9integral3dddPd_param_1,
	.param .f64 _Z9integral3dddPd_param_2,
	.param .u64 .ptr .align 1 _Z9integral3dddPd_param_3
)
{
	.reg .pred 	%p<76>;
	.reg .b32 	%r<105>;
	.reg .b64 	%rd<5>;
	.reg .b64 	%fd<110>;

	ld.param.f64 	%fd44, [_Z9integral3dddPd_param_0];
	ld.param.f64 	%fd46, [_Z9integral3dddPd_param_1];
	ld.param.f64 	%fd45, [_Z9integral3dddPd_param_2];
	ld.param.u64 	%rd1, [_Z9integral3dddPd_param_3];
	sub.f64 	%fd47, %fd46, %fd44;
	div.rn.f64 	%fd48, %fd47, %fd45;
	cvt.rzi.s32.f64 	%r10, %fd48;
	mov.u32 	%r11, %ctaid.x;
	mov.u32 	%r12, %ntid.x;
	mov.u32 	%r13, %tid.x;
	mad.lo.s32 	%r1, %r11, %r12, %r13;
	setp.ge.s32 	%p1, %r1, %r10;
	@%p1 bra 	$L__BB1_44;
	cvt.rn.f64.s32 	%fd49, %r1;
	fma.rn.f64 	%fd1, %fd45, %fd49, %fd44;
	{
	.reg .b32 %temp; 
	mov.b64 	{%temp, %r2}, %fd1;
	}
	abs.f64 	%fd2, %fd1;
	setp.lt.s32 	%p2, %r2, 0;
	setp.neu.f64 	%p3, %fd1, 0d0000000000000000;
	add.s32 	%r14, %r1, 1;
	cvt.rn.f64.s32 	%fd50, %r14;
	fma.rn.f64 	%fd3, %fd45, %fd50, %fd44;
	{
	.reg .b32 %temp; 
	mov.b64 	{%temp, %r3}, %fd3;
	}
	abs.f64 	%fd4, %fd3;
	mov.f64 	%fd51, 0d3FF0000000000000;
	{
	.reg .b32 %temp; 
	mov.b64 	{%temp, %r15}, %fd51;
	}
	and.b32  	%r5, %r15, 2146435072;
	setp.eq.s32 	%p4, %r5, 1072693248;
	{ // callseq 4, 0
	.param .b64 param0;
	st.param.f64 	[param0], %fd2;
	.param .b64 param1;
	st.param.f64 	[param1], 0d3FF0000000000000;
	.param .b64 retval0;
	call.uni (retval0), 
	__internal_accurate_pow, 
	(
	param0, 
	param1
	);
	ld.param.f64 	%fd52, [retval0];
	} // callseq 4
	neg.f64 	%fd54, %fd52;
	selp.f64 	%fd55, %fd54, %fd52, %p4;
	selp.f64 	%fd99, %fd55, %fd52, %p2;
	@%p3 bra 	$L__BB1_3;
	setp.eq.s32 	%p5, %r5, 1072693248;
	selp.b32 	%r16, %r2, 0, %p5;
	setp.lt.s32 	%p6, %r15, 0;
	or.b32  	%r17, %r16, 2146435072;
	selp.b32 	%r18, %r17, %r16, %p6;
	mov.b32 	%r19, 0;
	mov.b64 	%fd99, {%r19, %r18};
$L__BB1_3:
	add.f64 	%fd56, %fd1, 0d3FF0000000000000;
	{
	.reg .b32 %temp; 
	mov.b64 	{%temp, %r20}, %fd56;
	}
	and.b32  	%r21, %r20, 2146435072;
	setp.ne.s32 	%p7, %r21, 2146435072;
	@%p7 bra 	$L__BB1_8;
	setp.nan.f64 	%p8, %fd1, %fd1;
	@%p8 bra 	$L__BB1_7;
	setp.neu.f64 	%p9, %fd2, 0d7FF0000000000000;
	@%p9 bra 	$L__BB1_8;
	setp.eq.s32 	%p10, %r5, 1072693248;
	setp.lt.s32 	%p11, %r2, 0;
	setp.lt.s32 	%p12, %r15, 0;
	selp.b32 	%r23, 0, 2146435072, %p12;
	and.b32  	%r24, %r15, 2147483647;
	setp.ne.s32 	%p13, %r24, 1071644672;
	or.b32  	%r25, %r23, -2147483648;
	selp.b32 	%r26, %r25, %r23, %p13;
	selp.b32 	%r27, %r26, %r23, %p10;
	selp.b32 	%r28, %r27, %r23, %p11;
	mov.b32 	%r29, 0;
	mov.b64 	%fd99, {%r29, %r28};
	bra.uni 	$L__BB1_8;
$L__BB1_7:
	mov.f64 	%fd57, 0d3FF0000000000000;
	add.rn.f64 	%fd99, %fd1, %fd57;
$L__BB1_8:
	setp.eq.s32 	%p14, %r5, 1072693248;
	setp.neu.f64 	%p15, %fd3, 0d0000000000000000;
	setp.lt.s32 	%p16, %r3, 0;
	{ // callseq 5, 0
	.param .b64 param0;
	st.param.f64 	[param0], %fd4;
	.param .b64 param1;
	st.param.f64 	[param1], 0d3FF0000000000000;
	.param .b64 retval0;
	call.uni (retval0), 
	__internal_accurate_pow, 
	(
	param0, 
	param1
	);
	ld.param.f64 	%fd58, [retval0];
	} // callseq 5
	neg.f64 	%fd60, %fd58;
	selp.f64 	%fd61, %fd60, %fd58, %p14;
	selp.f64 	%fd101, %fd61, %fd58, %p16;
	@%p15 bra 	$L__BB1_10;
	setp.eq.s32 	%p17, %r5, 1072693248;
	selp.b32 	%r31, %r3, 0, %p17;
	setp.lt.s32 	%p18, %r15, 0;
	or.b32  	%r32, %r31, 2146435072;
	selp.b32 	%r33, %r32, %r31, %p18;
	mov.b32 	%r34, 0;
	mov.b64 	%fd101, {%r34, %r33};
$L__BB1_10:
	add.f64 	%fd62, %fd3, 0d3FF0000000000000;
	{
	.reg .b32 %temp; 
	mov.b64 	{%temp, %r35}, %fd62;
	}
	and.b32  	%r36, %r35, 2146435072;
	setp.ne.s32 	%p19, %r36, 2146435072;
	@%p19 bra 	$L__BB1_15;
	setp.nan.f64 	%p20, %fd3, %fd3;
	@%p20 bra 	$L__BB1_14;
	setp.neu.f64 	%p21, %fd4, 0d7FF0000000000000;
	@%p21 bra 	$L__BB1_15;
	setp.eq.s32 	%p22, %r5, 1072693248;
	setp.lt.s32 	%p23, %r3, 0;
	setp.lt.s32 	%p24, %r15, 0;
	selp.b32 	%r38, 0, 2146435072, %p24;
	and.b32  	%r39, %r15, 2147483647;
	setp.ne.s32 	%p25, %r39, 1071644672;
	or.b32  	%r40, %r38, -2147483648;
	selp.b32 	%r41, %r40, %r38, %p25;
	selp.b32 	%r42, %r41, %r38, %p22;
	selp.b32 	%r43, %r42, %r38, %p23;
	mov.b32 	%r44, 0;
	mov.b64 	%fd101, {%r44, %r43};
	bra.uni 	$L__BB1_15;
$L__BB1_14:
	mov.f64 	%fd63, 0d3FF0000000000000;
	add.rn.f64 	%fd101, %fd3, %fd63;
$L__BB1_15:
	setp.neu.f64 	%p26, %fd1, 0d0000000000000000;
	setp.lt.s32 	%p27, %r2, 0;
	mov.f64 	%fd64, 0d4000000000000000;
	{
	.reg .b32 %temp; 
	mov.b64 	{%temp, %r45}, %fd64;
	}
	and.b32  	%r7, %r45, 2146435072;
	setp.eq.s32 	%p28, %r7, 1062207488;
	{ // callseq 6, 0
	.param .b64 param0;
	st.param.f64 	[param0], %fd2;
	.param .b64 param1;
	st.param.f64 	[param1], 0d4000000000000000;
	.param .b64 retval0;
	call.uni (retval0), 
	__internal_accurate_pow, 
	(
	param0, 
	param1
	);
	ld.param.f64 	%fd65, [retval0];
	} // callseq 6
	neg.f64 	%fd67, %fd65;
	selp.f64 	%fd68, %fd67, %fd65, %p28;
	selp.f64 	%fd103, %fd68, %fd65, %p27;
	@%p26 bra 	$L__BB1_17;
	setp.eq.s32 	%p29, %r7, 1062207488;
	selp.b32 	%r46, %r2, 0, %p29;
	setp.lt.s32 	%p30, %r45, 0;
	or.b32  	%r47, %r46, 2146435072;
	selp.b32 	%r48, %r47, %r46, %p30;
	mov.b32 	%r49, 0;
	mov.b64 	%fd103, {%r49, %r48};
$L__BB1_17:
	add.f64 	%fd69, %fd1, 0d4000000000000000;
	{
	.reg .b32 %temp; 
	mov.b64 	{%temp, %r50}, %fd69;
	}
	and.b32  	%r51, %r50, 2146435072;
	setp.ne.s32 	%p31, %r51, 2146435072;
	@%p31 bra 	$L__BB1_22;
	setp.nan.f64 	%p32, %fd1, %fd1;
	@%p32 bra 	$L__BB1_21;
	setp.neu.f64 	%p33, %fd2, 0d7FF0000000000000;
	@%p33 bra 	$L__BB1_22;
	setp.eq.s32 	%p34, %r7, 1062207488;
	setp.lt.s32 	%p35, %r2, 0;
	setp.lt.s32 	%p36, %r45, 0;
	selp.b32 	%r53, 0, 2146435072, %p36;
	and.b32  	%r54, %r45, 2147483647;
	setp.ne.s32 	%p37, %r54, 1071644672;
	or.b32  	%r55, %r53, -2147483648;
	selp.b32 	%r56, %r55, %r53, %p37;
	selp.b32 	%r57, %r56, %r53, %p34;
	selp.b32 	%r58, %r57, %r53, %p35;
	mov.b32 	%r59, 0;
	mov.b64 	%fd103, {%r59, %r58};
	bra.uni 	$L__BB1_22;
$L__BB1_21:
	mov.f64 	%fd70, 0d4000000000000000;
	add.rn.f64 	%fd103, %fd1, %fd70;
$L__BB1_22:
	setp.eq.s32 	%p38, %r7, 1062207488;
	setp.neu.f64 	%p39, %fd3, 0d0000000000000000;
	setp.lt.s32 	%p40, %r3, 0;
	add.f64 	%fd71, %fd99, 0d3FF0000000000000;
	add.f64 	%fd23, %fd71, %fd103;
	{ // callseq 7, 0
	.param .b64 param0;
	st.param.f64 	[param0], %fd4;
	.param .b64 param1;
	st.param.f64 	[param1], 0d4000000000000000;
	.param .b64 retval0;
	call.uni (retval0), 
	__internal_accurate_pow, 
	(
	param0, 
	param1
	);
	ld.param.f64 	%fd72, [retval0];
	} // callseq 7
	neg.f64 	%fd74, %fd72;
	selp.f64 	%fd75, %fd74, %fd72, %p38;
	selp.f64 	%fd105, %fd75, %fd72, %p40;
	@%p39 bra 	$L__BB1_24;
	setp.eq.s32 	%p41, %r7, 1062207488;
	selp.b32 	%r61, %r3, 0, %p41;
	setp.lt.s32 	%p42, %r45, 0;
	or.b32  	%r62, %r61, 2146435072;
	selp.b32 	%r63, %r62, %r61, %p42;
	mov.b32 	%r64, 0;
	mov.b64 	%fd105, {%r64, %r63};
$L__BB1_24:
	add.f64 	%fd76, %fd3, 0d4000000000000000;
	{
	.reg .b32 %temp; 
	mov.b64 	{%temp, %r65}, %fd76;
	}
	and.b32  	%r66, %r65, 2146435072;
	setp.ne.s32 	%p43, %r66, 2146435072;
	@%p43 bra 	$L__BB1_29;
	setp.nan.f64 	%p44, %fd3, %fd3;
	@%p44 bra 	$L__BB1_28;
	setp.neu.f64 	%p45, %fd4, 0d7FF0000000000000;
	@%p45 bra 	$L__BB1_29;
	setp.eq.s32 	%p46, %r7, 1062207488;
	setp.lt.s32 	%p47, %r3, 0;
	setp.lt.s32 	%p48, %r45, 0;
	selp.b32 	%r68, 0, 2146435072, %p48;
	and.b32  	%r69, %r45, 2147483647;
	setp.ne.s32 	%p49, %r69, 1071644672;
	or.b32  	%r70, %r68, -2147483648;
	selp.b32 	%r71, %r70, %r68, %p49;
	selp.b32 	%r72, %r71, %r68, %p46;
	selp.b32 	%r73, %r72, %r68, %p47;
	mov.b32 	%r74, 0;
	mov.b64 	%fd105, {%r74, %r73};
	bra.uni 	$L__BB1_29;
$L__BB1_28:
	mov.f64 	%fd77, 0d4000000000000000;
	add.rn.f64 	%fd105, %fd3, %fd77;
$L__BB1_29:
	setp.neu.f64 	%p50, %fd1, 0d0000000000000000;
	setp.lt.s32 	%p51, %r2, 0;
	add.f64 	%fd78, %fd101, 0d3FF0000000000000;
	add.f64 	%fd30, %fd78, %fd105;
	mov.f64 	%fd79, 0d4008000000000000;
	{
	.reg .b32 %temp; 
	mov.b64 	{%temp, %r75}, %fd79;
	}
	and.b32  	%r9, %r75, 2146435072;
	setp.eq.s32 	%p52, %r9, 1073741824;
	{ // callseq 8, 0
	.param .b64 param0;
	st.param.f64 	[param0], %fd2;
	.param .b64 param1;
	st.param.f64 	[param1], 0d4008000000000000;
	.param .b64 retval0;
	call.uni (retval0), 
	__internal_accurate_pow, 
	(
	param0, 
	param1
	);
	ld.param.f64 	%fd80, [retval0];
	} // callseq 8
	neg.f64 	%fd82, %fd80;
	selp.f64 	%fd83, %fd82, %fd80, %p52;
	selp.f64 	%fd107, %fd83, %fd80, %p51;
	@%p50 bra 	$L__BB1_31;
	setp.eq.s32 	%p53, %r9, 1073741824;
	selp.b32 	%r76, %r2, 0, %p53;
	setp.lt.s32 	%p54, %r75, 0;
	or.b32  	%r77, %r76, 2146435072;
	selp.b32 	%r78, %r77, %r76, %p54;
	mov.b32 	%r79, 0;
	mov.b64 	%fd107, {%r79, %r78};
$L__BB1_31:
	add.f64 	%fd84, %fd1, 0d4008000000000000;
	{
	.reg .b32 %temp; 
	mov.b64 	{%temp, %r80}, %fd84;
	}
	and.b32  	%r81, %r80, 2146435072;
	setp.ne.s32 	%p55, %r81, 2146435072;
	@%p55 bra 	$L__BB1_36;
	setp.nan.f64 	%p56, %fd1, %fd1;
	@%p56 bra 	$L__BB1_35;
	setp.neu.f64 	%p57, %fd2, 0d7FF0000000000000;
	@%p57 bra 	$L__BB1_36;
	setp.eq.s32 	%p58, %r9, 1073741824;
	setp.lt.s32 	%p59, %r2, 0;
	setp.lt.s32 	%p60, %r75, 0;
	selp.b32 	%r83, 0, 2146435072, %p60;
	and.b32  	%r84, %r75, 2147483647;
	setp.ne.s32 	%p61, %r84, 1071644672;
	or.b32  	%r85, %r83, -2147483648;
	selp.b32 	%r86, %r85, %r83, %p61;
	selp.b32 	%r87, %r86, %r83, %p58;
	selp.b32 	%r88, %r87, %r83, %p59;
	mov.b32 	%r89, 0;
	mov.b64 	%fd107, {%r89, %r88};
	bra.uni 	$L__BB1_36;
$L__BB1_35:
	mov.f64 	%fd85, 0d4008000000000000;
	add.rn.f64 	%fd107, %fd1, %fd85;
$L__BB1_36:
	setp.eq.s32 	%p62, %r9, 1073741824;
	setp.neu.f64 	%p63, %fd3, 0d0000000000000000;
	setp.lt.s32 	%p64, %r3, 0;
	setp.eq.f64 	%p65, %fd1, 0d3FF0000000000000;
	add.f64 	%fd86, %fd23, %fd107;
	selp.f64 	%fd37, 0d4010000000000000, %fd86, %p65;
	{ // callseq 9, 0
	.param .b64 param0;
	st.param.f64 	[param0], %fd4;
	.param .b64 param1;
	st.param.f64 	[param1], 0d4008000000000000;
	.param .b64 retval0;
	call.uni (retval0), 
	__internal_accurate_pow, 
	(
	param0, 
	param1
	);
	ld.param.f64 	%fd87, [retval0];
	} // callseq 9
	neg.f64 	%fd89, %fd87;
	selp.f64 	%fd90, %fd89, %fd87, %p62;
	selp.f64 	%fd109, %fd90, %fd87, %p64;
	@%p63 bra 	$L__BB1_38;
	setp.eq.s32 	%p66, %r9, 1073741824;
	selp.b32 	%r91, %r3, 0, %p66;
	setp.lt.s32 	%p67, %r75, 0;
	or.b32  	%r92, %r91, 2146435072;
	selp.b32 	%r93, %r92, %r91, %p67;
	mov.b32 	%r94, 0;
	mov.b64 	%fd109, {%r94, %r93};
$L__BB1_38:
	add.f64 	%fd91, %fd3, 0d4008000000000000;
	{
	.reg .b32 %temp; 
	mov.b64 	{%temp, %r95}, %fd91;
	}
	and.b32  	%r96, %r95, 2146435072;
	setp.ne.s32 	%p68, %r96, 2146435072;
	@%p68 bra 	$L__BB1_43;
	setp.nan.f64 	%p69, %fd3, %fd3;
	@%p69 bra 	$L__BB1_42;
	setp.neu.f64 	%p70, %fd4, 0d7FF0000000000000;
	@%p70 bra 	$L__BB1_43;
	setp.eq.s32 	%p71, %r9, 1073741824;
	setp.lt.s32 	%p72, %r3, 0;
	setp.lt.s32 	%p73, %r75, 0;
	selp.b32 	%r98, 0, 2146435072, %p73;
	and.b32  	%r99, %r75, 2147483647;
	setp.ne.s32 	%p74, %r99, 1071644672;
	or.b32  	%r100, %r98, -2147483648;
	selp.b32 	%r101, %r100, %r98, %p74;
	selp.b32 	%r102, %r101, %r98, %p71;
	selp.b32 	%r103, %r102, %r98, %p72;
	mov.b32 	%r104, 0;
	mov.b64 	%fd109, {%r104, %r103};
	bra.uni 	$L__BB1_43;
$L__BB1_42:
	mov.f64 	%fd92, 0d4008000000000000;
	add.rn.f64 	%fd109, %fd3, %fd92;
$L__BB1_43:
	setp.eq.f64 	%p75, %fd3, 0d3FF0000000000000;
	add.f64 	%fd93, %fd30, %fd109;
	selp.f64 	%fd94, 0d4010000000000000, %fd93, %p75;
	add.f64 	%fd95, %fd37, %fd94;
	mul.f64 	%fd96, %fd95, 0d3FE0000000000000;
	mul.f64 	%fd97, %fd45, %fd96;
	cvta.to.global.u64 	%rd2, %rd1;
	mul.wide.s32 	%rd3, %r1, 8;
	add.s64 	%rd4, %rd2, %rd3;
	st.global.f64 	[%rd4], %fd97;
$L__BB1_44:
	ret;

}
.func  (.param .b64 func_retval0) __internal_accurate_pow(
	.param .b64 __internal_accurate_pow_param_0,
	.param .b64 __internal_accurate_pow_param_1
)
{
	.reg .pred 	%p<8>;
	.reg .b32 	%r<49>;
	.reg .b32 	%f<3>;
	.reg .b64 	%fd<109>;

	ld.param.f64 	%fd10, [__internal_accurate_pow_param_0];
	ld.param.f64 	%fd11, [__internal_accurate_pow_param_1];
	{
	.reg .b32 %temp; 
	mov.b64 	{%temp, %r46}, %fd10;
	}
	{
	.reg .b32 %temp; 
	mov.b64 	{%r45, %temp}, %fd10;
	}
	shr.u32 	%r47, %r46, 20;
	setp.gt.u32 	%p1, %r46, 1048575;
	@%p1 bra 	$L__BB2_2;
	mul.f64 	%fd12, %fd10, 0d4350000000000000;
	{
	.reg .b32 %temp; 
	mov.b64 	{%temp, %r46}, %fd12;
	}
	{
	.reg .b32 %temp; 
	mov.b64 	{%r45, %temp}, %fd12;
	}
	shr.u32 	%r16, %r46, 20;
	add.s32 	%r47, %r16, -54;
$L__BB2_2:
	add.s32 	%r48, %r47, -1023;
	and.b32  	%r17, %r46, -2146435073;
	or.b32  	%r18, %r17, 1072693248;
	mov.b64 	%fd107, {%r45, %r18};
	setp.lt.u32 	%p2, %r18, 1073127583;
	@%p2 bra 	$L__BB2_4;
	{
	.reg .b32 %temp; 
	mov.b64 	{%r19, %temp}, %fd107;
	}
	{
	.reg .b32 %temp; 
	mov.b64 	{%temp, %r20}, %fd107;
	}
	add.s32 	%r21, %r20, -1048576;
	mov.b64 	%fd107, {%r19, %r21};
	add.s32 	%r48, %r47, -1022;
$L__BB2_4:
	add.f64 	%fd13, %fd107, 0dBFF0000000000000;
	add.f64 	%fd14, %fd107, 0d3FF0000000000000;
	rcp.approx.ftz.f64 	%fd15, %fd14;
	neg.f64 	%fd16, %fd14;
	fma.rn.f64 	%fd17, %fd16, %fd15, 0d3FF0000000000000;
	fma.rn.f64 	%fd18, %fd17, %fd17, %fd17;
	fma.rn.f64 	%fd19, %fd18, %fd15, %fd15;
	mul.f64 	%fd20, %fd13, %fd19;
	fma.rn.f64 	%fd21, %fd13, %fd19, %fd20;
	mul.f64 	%fd22, %fd21, %fd21;
	fma.rn.f64 	%fd23, %fd22, 0d3EB0F5FF7D2CAFE2, 0d3ED0F5D241AD3B5A;
	fma.rn.f64 	%fd24, %fd23, %fd22, 0d3EF3B20A75488A3F;
	fma.rn.f64 	%fd25, %fd24, %fd22, 0d3F1745CDE4FAECD5;
	fma.rn.f64 	%fd26, %fd25, %fd22, 0d3F3C71C7258A578B;
	fma.rn.f64 	%fd27, %fd26, %fd22, 0d3F6249249242B910;
	fma.rn.f64 	%fd28, %fd27, %fd22, 0d3F89999999999DFB;
	sub.f64 	%fd29, %fd13, %fd21;
	add.f64 	%fd30, %fd29, %fd29;
	neg.f64 	%fd31, %fd21;
	fma.rn.f64 	%fd32, %fd31, %fd13, %fd30;
	mul.f64 	%fd33, %fd19, %fd32;
	fma.rn.f64 	%fd34, %fd22, %fd28, 0d3FB5555555555555;
	mov.f64 	%fd35, 0d3FB5555555555555;
	sub.f64 	%fd36, %fd35, %fd34;
	fma.rn.f64 	%fd37, %fd22, %fd28, %fd36;
	add.f64 	%fd38, %fd37, 0dBC46A4CB00B9E7B0;
	add.f64 	%fd39, %fd34, %fd38;
	sub.f64 	%fd40, %fd34, %fd39;
	add.f64 	%fd41, %fd38, %fd40;
	mul.rn.f64 	%fd42, %fd21, %fd21;
	neg.f64 	%fd43, %fd42;
	fma.rn.f64 	%fd44, %fd21, %fd21, %fd43;
	{
	.reg .b32 %temp; 
	mov.b64 	{%r22, %temp}, %fd33;
	}
	{
	.reg .b32 %temp; 
	mov.b64 	{%temp, %r23}, %fd33;
	}
	add.s32 	%r24, %r23, 1048576;
	mov.b64 	%fd45, {%r22, %r24};
	fma.rn.f64 	%fd46, %fd21, %fd45, %fd44;
	mul.rn.f64 	%fd47, %fd42, %fd21;
	neg.f64 	%fd48, %fd47;
	fma.rn.f64 	%fd49, %fd42, %fd21, %fd48;
	fma.rn.f64 	%fd50, %fd42, %fd33, %fd49;
	fma.rn.f64 	%fd51, %fd46, %fd21, %fd50;
	mul.rn.f64 	%fd52, %fd39, %fd47;
	neg.f64 	%fd53, %fd52;
	fma.rn.f64 	%fd54, %fd39, %fd47, %fd53;
	fma.rn.f64 	%fd55, %fd39, %fd51, %fd54;
	fma.rn.f64 	%fd56, %fd41, %fd47, %fd55;
	add.f64 	%fd57, %fd52, %fd56;
	sub.f64 	%fd58, %fd52, %fd57;
	add.f64 	%fd59, %fd56, %fd58;
	add.f64 	%fd60, %fd21, %fd57;
	sub.f64 	%fd61, %fd21, %fd60;
	add.f64 	%fd62, %fd57, %fd61;
	add.f64 	%fd63, %fd59, %fd62;
	add.f64 	%fd64, %fd33, %fd63;
	add.f64 	%fd65, %fd60, %fd64;
	sub.f64 	%fd66, %fd60, %fd65;
	add.f64 	%fd67, %fd64, %fd66;
	xor.b32  	%r25, %r48, -2147483648;
	mov.b32 	%r26, 1127219200;
	mov.b64 	%fd68, {%r25, %r26};
	mov.b32 	%r27, -2147483648;
	mov.b64 	%fd69, {%r27, %r26};
	sub.f64 	%fd70, %fd68, %fd69;
	fma.rn.f64 	%fd71, %fd70, 0d3FE62E42FEFA39EF, %fd65;
	fma.rn.f64 	%fd72, %fd70, 0dBFE62E42FEFA39EF, %fd71;
	sub.f64 	%fd73, %fd72, %fd65;
	sub.f64 	%fd74, %fd67, %fd73;
	fma.rn.f64 	%fd75, %fd70, 0d3C7ABC9E3B39803F, %fd74;
	add.f64 	%fd76, %fd71, %fd75;
	sub.f64 	%fd77, %fd71, %fd76;
	add.f64 	%fd78, %fd75, %fd77;
	{
	.reg .b32 %temp; 
	mov.b64 	{%temp, %r28}, %fd11;
	}
	{
	.reg .b32 %temp; 
	mov.b64 	{%r29, %temp}, %fd11;
	}
	shl.b32 	%r30, %r28, 1;
	setp.gt.u32 	%p3, %r30, -33554433;
	and.b32  	%r31, %r28, -15728641;
	selp.b32 	%r32, %r31, %r28, %p3;
	mov.b64 	%fd79, {%r29, %r32};
	mul.rn.f64 	%fd80, %fd76, %fd79;
	neg.f64 	%fd81, %fd80;
	fma.rn.f64 	%fd82, %fd76, %fd79, %fd81;
	fma.rn.f64 	%fd83, %fd78, %fd79, %fd82;
	add.f64 	%fd4, %fd80, %fd83;
	sub.f64 	%fd84, %fd80, %fd4;
	add.f64 	%fd5, %fd83, %fd84;
	fma.rn.f64 	%fd85, %fd4, 0d3FF71547652B82FE, 0d4338000000000000;
	{
	.reg .b32 %temp; 
	mov.b64 	{%r13, %temp}, %fd85;
	}
	mov.f64 	%fd86, 0dC338000000000000;
	add.rn.f64 	%fd87, %fd85, %fd86;
	fma.rn.f64 	%fd88, %fd87, 0dBFE62E42FEFA39EF, %fd4;
	fma.rn.f64 	%fd89, %fd87, 0dBC7ABC9E3B39803F, %fd88;
	fma.rn.f64 	%fd90, %fd89, 0d3E5ADE1569CE2BDF, 0d3E928AF3FCA213EA;
	fma.rn.f64 	%fd91, %fd90, %fd89, 0d3EC71DEE62401315;
	fma.rn.f64 	%fd92, %fd91, %fd89, 0d3EFA01997C89EB71;
	fma.rn.f64 	%fd93, %fd92, %fd89, 0d3F2A01A014761F65;
	fma.rn.f64 	%fd94, %fd93, %fd89, 0d3F56C16C1852B7AF;
	fma.rn.f64 	%fd95, %fd94, %fd89, 0d3F81111111122322;
	fma.rn.f64 	%fd96, %fd95, %fd89, 0d3FA55555555502A1;
	fma.rn.f64 	%fd97, %fd96, %fd89, 0d3FC5555555555511;
	fma.rn.f64 	%fd98, %fd97, %fd89, 0d3FE000000000000B;
	fma.rn.f64 	%fd99, %fd98, %fd89, 0d3FF0000000000000;
	fma.rn.f64 	%fd100, %fd99, %fd89, 0d3FF0000000000000;
	{
	.reg .b32 %temp; 
	mov.b64 	{%r14, %temp}, %fd100;
	}
	{
	.reg .b32 %temp; 
	mov.b64 	{%temp, %r15}, %fd100;
	}
	shl.b32 	%r33, %r13, 20;
	add.s32 	%r34, %r33, %r15;
	mov.b64 	%fd108, {%r14, %r34};
	{
	.reg .b32 %temp; 
	mov.b64 	{%temp, %r35}, %fd4;
	}
	mov.b32 	%f2, %r35;
	abs.f32 	%f1, %f2;
	setp.lt.f32 	%p4, %f1, 0f4086232B;
	@%p4 bra 	$L__BB2_7;
	setp.lt.f64 	%p5, %fd4, 0d0000000000000000;
	add.f64 	%fd101, %fd4, 0d7FF0000000000000;
	selp.f64 	%fd108, 0d0000000000000000, %fd101, %p5;
	setp.geu.f32 	%p6, %f1, 0f40874800;
	@%p6 bra 	$L__BB2_7;
	shr.u32 	%r36, %r13, 31;
	add.s32 	%r37, %r13, %r36;
	shr.s32 	%r38, %r37, 1;
	shl.b32 	%r39, %r38, 20;
	add.s32 	%r40, %r15, %r39;
	mov.b64 	%fd102, {%r14, %r40};
	sub.s32 	%r41, %r13, %r38;
	shl.b32 	%r42, %r41, 20;
	add.s32 	%r43, %r42, 1072693248;
	mov.b32 	%r44, 0;
	mov.b64 	%fd103, {%r44, %r43};
	mul.f64 	%fd108, %fd103, %fd102;
$L__BB2_7:
	abs.f64 	%fd104, %fd108;
	setp.eq.f64 	%p7, %fd104, 0d7FF0000000000000;
	fma.rn.f64 	%fd105, %fd108, %fd5, %fd108;
	selp.f64 	%fd106, %fd108, %fd105, %p7;
	st.param.f64 	[func_retval0], %fd106;
	ret;

}


// ===== COMPILED SASS (sm_100) =====

	.target	sm_100

	.elftype	@"ET_EXEC"


//--------------------- .note.nv.tkinfo           --------------------------
	.section	.note.nv.tkinfo,"",@"SHT_NOTE"
	.sectionflags	@"SHF_NOTE_NV_TKINFO"
	.tkinfo
        /*0018*/ 	.word	0x00000002
        /*0030*/ 	.string	""
        /*0030*/ 	.string	"ptxas"
        /*0030*/ 	.string	"Cuda compilation tools, release 13.0, V13.0.88"
        /*0030*/ 	.string	"Build cuda_13.0.r13.0/compiler.36424714_0"
        /*0030*/ 	.string	"-arch sm_100 -m 64 "



//--------------------- .note.nv.cuinfo           --------------------------
	.section	.note.nv.cuinfo,"",@"SHT_NOTE"
	.sectionflags	@"SHF_NOTE_NV_CUINFO"
        /*0018*/ 	.short	0x0002
        /*001a*/ 	.short	0x0064
        /*001c*/ 	.short	0x0082
	.zero		2


//--------------------- .nv.info                  --------------------------
	.section	.nv.info,"",@"SHT_CUDA_INFO"
	.align	4


	//----- nvinfo : EIATTR_REGCOUNT
	.align		4
        /*0000*/ 	.byte	0x04, 0x2f
        /*0002*/ 	.short	(.L_1 - .L_0)
	.align		4
.L_0:
        /*0004*/ 	.word	index@(_Z9integral2dddPd)
        /*0008*/ 	.word	0x0000001e


	//----- nvinfo : EIATTR_FRAME_SIZE
	.align		4
.L_1:
        /*000c*/ 	.byte	0x04, 0x11
        /*000e*/ 	.short	(.L_3 - .L_2)
	.align		4
.L_2:
        /*0010*/ 	.word	index@($_Z9integral2dddPd$__internal_accurate_pow)
        /*0014*/ 	.word	0x00000000


	//----- nvinfo : EIATTR_FRAME_SIZE
	.align		4
.L_3:
        /*0018*/ 	.byte	0x04, 0x11
        /*001a*/ 	.short	(.L_5 - .L_4)
	.align		4
.L_4:
        /*001c*/ 	.word	index@($__internal_1_$__cuda_sm20_div_rn_f64_full)
        /*0020*/ 	.word	0x00000000


	//----- nvinfo : EIATTR_FRAME_SIZE
	.align		4
.L_5:
        /*0024*/ 	.byte	0x04, 0x11
        /*0026*/ 	.short	(.L_7 - .L_6)
	.align		4
.L_6:
        /*0028*/ 	.word	index@(_Z9integral2dddPd)
        /*002c*/ 	.word	0x00000000


	//----- nvinfo : EIATTR_REGCOUNT
	.align		4
.L_7:
        /*0030*/ 	.byte	0x04, 0x2f
        /*0032*/ 	.short	(.L_9 - .L_8)
	.align		4
.L_8:
        /*0034*/ 	.word	index@(_Z9integral3dddPd)
        /*0038*/ 	.word	0x0000001e


	//----- nvinfo : EIATTR_FRAME_SIZE
	.align		4
.L_9:
        /*003c*/ 	.byte	0x04, 0x11
        /*003e*/ 	.short	(.L_11 - .L_10)
	.align		4
.L_10:
        /*0040*/ 	.word	index@($_Z9integral3dddPd$__internal_accurate_pow)
        /*0044*/ 	.word	0x00000000


	//----- nvinfo : EIATTR_FRAME_SIZE
	.align		4
.L_11:
        /*0048*/ 	.byte	0x04, 0x11
        /*004a*/ 	.short	(.L_13 - .L_12)
	.align		4
.L_12:
        /*004c*/ 	.word	index@($__internal_0_$__cuda_sm20_div_rn_f64_full)
        /*0050*/ 	.word	0x00000000


	//----- nvinfo : EIATTR_FRAME_SIZE
	.align		4
.L_13:
        /*0054*/ 	.byte	0x04, 0x11
        /*0056*/ 	.short	(.L_15 - .L_14)
	.align		4
.L_14:
        /*0058*/ 	.word	index@(_Z9integral3dddPd)
        /*005c*/ 	.word	0x00000000


	//----- nvinfo : EIATTR_MIN_STACK_SIZE
	.align		4
.L_15:
        /*0060*/ 	.byte	0x04, 0x12
        /*0062*/ 	.short	(.L_17 - .L_16)
	.align		4
.L_16:
        /*0064*/ 	.word	index@(_Z9integral3dddPd)
        /*0068*/ 	.word	0x00000000


	//----- nvinfo : EIATTR_MIN_STACK_SIZE
	.align		4
.L_17:
        /*006c*/ 	.byte	0x04, 0x12
        /*006e*/ 	.short	(.L_19 - .L_18)
	.align		4
.L_18:
        /*0070*/ 	.word	index@(_Z9integral2dddPd)
        /*0074*/ 	.word	0x00000000
.L_19:


//--------------------- .nv.compat                --------------------------
	.section	.nv.compat,"",@"SHT_CUDA_COMPAT_INFO"
	.align	4
        /*0000*/ 	.byte	0x02, 0x09, 0x00, 0x00, 0x02, 0x02, 0x01, 0x00, 0x02, 0x05, 0x05, 0x00, 0x03, 0x07, 0x01, 0x01
        /*0010*/ 	.byte	0x02, 0x03, 0x00, 0x00, 0x02, 0x06, 0x01, 0x00, 0x04, 0x0b, 0x08, 0x00, 0x01, 0x00, 0x00, 0x00
        /*0020*/ 	.byte	0x00, 0x00, 0x00, 0x00


//--------------------- .nv.info._Z9integral3dddPd --------------------------
	.section	.nv.info._Z9integral3dddPd,"",@"SHT_CUDA_INFO"
	.sectionflags	@""
	.align	4


	//----- nvinfo : EIATTR_CUDA_API_VERSION
	.align		4
        /*0000*/ 	.byte	0x04, 0x37
        /*0002*/ 	.short	(.L_21 - .L_20)
.L_20:
        /*0004*/ 	.word	0x00000082


	//----- nvinfo : EIATTR_KPARAM_INFO
	.align		4
.L_21:
        /*0008*/ 	.byte	0x04, 0x17
        /*000a*/ 	.short	(.L_23 - .L_22)
.L_22:
        /*000c*/ 	.word	0x00000000
        /*0010*/ 	.short	0x0003
        /*0012*/ 	.short	0x0018
        /*0014*/ 	.byte	0x00, 0xf5, 0x21, 0x00


	//----- nvinfo : EIATTR_KPARAM_INFO
	.align		4
.L_23:
        /*0018*/ 	.byte	0x04, 0x17
        /*001a*/ 	.short	(.L_25 - .L_24)
.L_24:
        /*001c*/ 	.word	0x00000000
        /*0020*/ 	.short	0x0002
        /*0022*/ 	.short	0x0010
        /*0024*/ 	.byte	0x00, 0xf0, 0x21, 0x00


	//----- nvinfo : EIATTR_KPARAM_INFO
	.align		4
.L_25:
        /*0028*/ 	.byte	0x04, 0x17
        /*002a*/ 	.short	(.L_27 - .L_26)
.L_26:
        /*002c*/ 	.word	0x00000000
        /*0030*/ 	.short	0x0001
        /*0032*/ 	.short	0x0008
        /*0034*/ 	.byte	0x00, 0xf0, 0x21, 0x00


	//----- nvinfo : EIATTR_KPARAM_INFO
	.align		4
.L_27:
        /*0038*/ 	.byte	0x04, 0x17
        /*003a*/ 	.short	(.L_29 - .L_28)
.L_28:
        /*003c*/ 	.word	0x00000000
        /*0040*/ 	.short	0x0000
        /*0042*/ 	.short	0x0000
        /*0044*/ 	.byte	0x00, 0xf0, 0x21, 0x00


	//----- nvinfo : EIATTR_SPARSE_MMA_MASK
	.align		4
.L_29:
        /*0048*/ 	.byte	0x03, 0x50
        /*004a*/ 	.short	0x0000


	//----- nvinfo : EIATTR_MAXREG_COUNT
	.align		4
        /*004c*/ 	.byte	0x03, 0x1b
        /*004e*/ 	.short	0x00ff


	//----- nvinfo : EIATTR_MERCURY_ISA_VERSION
	.align		4
        /*0050*/ 	.byte	0x03, 0x5f
        /*0052*/ 	.short	0x0101


	//----- nvinfo : EIATTR_VRC_CTA_INIT_COUNT
	.align		4
        /*0054*/ 	.byte	0x02, 0x4a
	.zero		1
	.zero		1


	//----- nvinfo : EIATTR_EXIT_INSTR_OFFSETS
	.align		4
        /*0058*/ 	.byte	0x04, 0x1c
        /*005a*/ 	.short	(.L_31 - .L_30)


	//   ....[0]....
.L_30:
        /*005c*/ 	.word	0x000001c0


	//   ....[1]....
        /*0060*/ 	.word	0x00000df0


	//----- nvinfo : EIATTR_CRS_STACK_SIZE
	.align		4
.L_31:
        /*0064*/ 	.byte	0x04, 0x1e
        /*0066*/ 	.short	(.L_33 - .L_32)
.L_32:
        /*0068*/ 	.word	0x00000000


	//----- nvinfo : EIATTR_CBANK_PARAM_SIZE
	.align		4
.L_33:
        /*006c*/ 	.byte	0x03, 0x19
        /*006e*/ 	.short	0x0020


	//----- nvinfo : EIATTR_PARAM_CBANK
	.align		4
        /*0070*/ 	.byte	0x04, 0x0a
        /*0072*/ 	.short	(.L_35 - .L_34)
	.align		4
.L_34:
        /*0074*/ 	.word	index@(.nv.constant0._Z9integral3dddPd)
        /*0078*/ 	.short	0x0380
        /*007a*/ 	.short	0x0020


	//----- nvinfo : EIATTR_SW_WAR
	.align		4
.L_35:
        /*007c*/ 	.byte	0x04, 0x36
        /*007e*/ 	.short	(.L_37 - .L_36)
.L_36:
        /*0080*/ 	.word	0x00000008
.L_37:


//--------------------- .nv.info._Z9integral2dddPd --------------------------
	.section	.nv.info._Z9integral2dddPd,"",@"SHT_CUDA_INFO"
	.sectionflags	@""
	.align	4


	//----- nvinfo : EIATTR_CUDA_API_VERSION
	.align		4
        /*0000*/ 	.byte	0x04, 0x37
        /*0002*/ 	.short	(.L_39 - .L_38)
.L_38:
        /*0004*/ 	.word	0x00000082


	//----- nvinfo : EIATTR_KPARAM_INFO
	.align		4
.L_39:
        /*0008*/ 	.byte	0x04, 0x17
        /*000a*/ 	.short	(.L_41 - .L_40)
.L_40:
        /*000c*/ 	.word	0x00000000
        /*0010*/ 	.short	0x0003
        /*0012*/ 	.short	0x0018
        /*0014*/ 	.byte	0x00, 0xf5, 0x21, 0x00


	//----- nvinfo : EIATTR_KPARAM_INFO
	.align		4
.L_41:
        /*0018*/ 	.byte	0x04, 0x17
        /*001a*/ 	.short	(.L_43 - .L_42)
.L_42:
        /*001c*/ 	.word	0x00000000
        /*0020*/ 	.short	0x0002
        /*0022*/ 	.short	0x0010
        /*0024*/ 	.byte	0x00, 0xf0, 0x21, 0x00


	//----- nvinfo : EIATTR_KPARAM_INFO
	.align		4
.L_43:
        /*0028*/ 	.byte	0x04, 0x17
        /*002a*/ 	.short	(.L_45 - .L_44)
.L_44:
        /*002c*/ 	.word	0x00000000
        /*0030*/ 	.short	0x0001
        /*0032*/ 	.short	0x0008
        /*0034*/ 	.byte	0x00, 0xf0, 0x21, 0x00


	//----- nvinfo : EIATTR_KPARAM_INFO
	.align		4
.L_45:
        /*0038*/ 	.byte	0x04, 0x17
        /*003a*/ 	.short	(.L_47 - .L_46)
.L_46:
        /*003c*/ 	.word	0x00000000
        /*0040*/ 	.short	0x0000
        /*0042*/ 	.short	0x0000
        /*0044*/ 	.byte	0x00, 0xf0, 0x21, 0x00


	//----- nvinfo : EIATTR_SPARSE_MMA_MASK
	.align		4
.L_47:
        /*0048*/ 	.byte	0x03, 0x50
        /*004a*/ 	.short	0x0000


	//----- nvinfo : EIATTR_MAXREG_COUNT
	.align		4
        /*004c*/ 	.byte	0x03, 0x1b
        /*004e*/ 	.short	0x00ff


	//----- nvinfo : EIATTR_MERCURY_ISA_VERSION
	.align		4
        /*0050*/ 	.byte	0x03, 0x5f
        /*0052*/ 	.short	0x0101


	//----- nvinfo : EIATTR_VRC_CTA_INIT_COUNT
	.align		4
        /*0054*/ 	.byte	0x02, 0x4a
	.zero		1
	.zero		1


	//----- nvinfo : EIATTR_EXIT_INSTR_OFFSETS
	.align		4
        /*0058*/ 	.byte	0x04, 0x1c
        /*005a*/ 	.short	(.L_49 - .L_48)


	//   ....[0]....
.L_48:
        /*005c*/ 	.word	0x000001c0


	//   ....[1]....
        /*0060*/ 	.word	0x00000a20


	//----- nvinfo : EIATTR_CRS_STACK_SIZE
	.align		4
.L_49:
        /*0064*/ 	.byte	0x04, 0x1e
        /*0066*/ 	.short	(.L_51 - .L_50)
.L_50:
        /*0068*/ 	.word	0x00000000


	//----- nvinfo : EIATTR_CBANK_PARAM_SIZE
	.align		4
.L_51:
        /*006c*/ 	.byte	0x03, 0x19
        /*006e*/ 	.short	0x0020


	//----- nvinfo : EIATTR_PARAM_CBANK
	.align		4
        /*0070*/ 	.byte	0x04, 0x0a
        /*0072*/ 	.short	(.L_53 - .L_52)
	.align		4
.L_52:
        /*0074*/ 	.word	index@(.nv.constant0._Z9integral2dddPd)
        /*0078*/ 	.short	0x0380
        /*007a*/ 	.short	0x0020


	//----- nvinfo : EIATTR_SW_WAR
	.align		4
.L_53:
        /*007c*/ 	.byte	0x04, 0x36
        /*007e*/ 	.short	(.L_55 - .L_54)
.L_54:
        /*0080*/ 	.word	0x00000008
.L_55:


//--------------------- .nv.callgraph             --------------------------
	.section	.nv.callgraph,"",@"SHT_CUDA_CALLGRAPH"
	.align	4
	.sectionentsize	8
	.align		4
        /*0000*/ 	.word	0x00000000
	.align		4
        /*0004*/ 	.word	0xffffffff
	.align		4
        /*0008*/ 	.word	0x00000000
	.align		4
        /*000c*/ 	.word	0xfffffffe
	.align		4
        /*0010*/ 	.word	0x00000000
	.align		4
        /*0014*/ 	.word	0xfffffffd
	.align		4
        /*0018*/ 	.word	0x00000000
	.align		4
        /*001c*/ 	.word	0xfffffffc


//--------------------- .text._Z9integral3dddPd   --------------------------
	.section	.text._Z9integral3dddPd,"ax",@progbits
	.align	128
        .global         _Z9integral3dddPd
        .type           _Z9integral3dddPd,@function
        .size           _Z9integral3dddPd,(.L_x_55 - _Z9integral3dddPd)
        .other          _Z9integral3dddPd,@"STO_CUDA_ENTRY STV_DEFAULT"
_Z9integral3dddPd:
.text._Z9integral3dddPd:
[----:B------:R-:W-:Y:S01]  /*0000*/  LDC R1, c[0x0][0x37c] ;  /* 0x0000df00ff017b82 */ /* 0x000fe20000000800 */
[----:B------:R-:W0:Y:S07]  /*0010*/  LDCU UR4, c[0x0][0x394] ;  /* 0x00007280ff0477ac */ /* 0x000e2e0008000800 */
[----:B------:R-:W1:Y:S01]  /*0020*/  LDC.64 R10, c[0x0][0x390] ;  /* 0x0000e400ff0a7b82 */ /* 0x000e620000000a00 */
[----:B------:R-:W-:-:S07]  /*0030*/  IMAD.MOV.U32 R2, RZ, RZ, 0x1 ;  /* 0x00000001ff027424 */ /* 0x000fce00078e00ff */
[----:B------:R-:W2:Y:S08]  /*0040*/  LDC.64 R8, c[0x0][0x380] ;  /* 0x0000e000ff087b82 */ /* 0x000eb00000000a00 */
[----:B------:R-:W2:Y:S01]  /*0050*/  LDC.64 R6, c[0x0][0x388] ;  /* 0x0000e200ff067b82 */ /* 0x000ea20000000a00 */
[----:B0-----:R-:W1:Y:S02]  /*0060*/  MUFU.RCP64H R3, UR4 ;  /* 0x0000000400037d08 */ /* 0x001e640008001800 */
[----:B-1----:R-:W-:-:S02]  /*0070*/  DFMA R4, R2, -R10, 1 ;  /* 0x3ff000000204742b */ /* 0x002fc4000000080a */
[----:B--2---:R-:W-:-:S06]  /*0080*/  DADD R6, R6, -R8 ;  /* 0x0000000006067229 */ /* 0x004fcc0000000808 */
[----:B------:R-:W-:-:S08]  /*0090*/  DFMA R4, R4, R4, R4 ;  /* 0x000000040404722b */ /* 0x000fd00000000004 */
[----:B------:R-:W-:Y:S01]  /*00a0*/  DFMA R4, R2, R4, R2 ;  /* 0x000000040204722b */ /* 0x000fe20000000002 */
[----:B------:R-:W-:-:S07]  /*00b0*/  FSETP.GEU.AND P1, PT, |R7|, 6.5827683646048100446e-37, PT ;  /* 0x036000000700780b */ /* 0x000fce0003f2e200 */
[----:B------:R-:W-:-:S08]  /*00c0*/  DFMA R2, R4, -R10, 1 ;  /* 0x3ff000000402742b */ /* 0x000fd0000000080a */
[----:B------:R-:W-:-:S08]  /*00d0*/  DFMA R2, R4, R2, R4 ;  /* 0x000000020402722b */ /* 0x000fd00000000004 */
[----:B------:R-:W-:-:S08]  /*00e0*/  DMUL R4, R6, R2 ;  /* 0x0000000206047228 */ /* 0x000fd00000000000 */
[----:B------:R-:W-:-:S08]  /*00f0*/  DFMA R8, R4, -R10, R6 ;  /* 0x8000000a0408722b */ /* 0x000fd00000000006 */
[----:B------:R-:W-:-:S10]  /*0100*/  DFMA R4, R2, R8, R4 ;  /* 0x000000080204722b */ /* 0x000fd40000000004 */
[----:B------:R-:W-:-:S05]  /*0110*/  FFMA R0, RZ, UR4, R5 ;  /* 0x00000004ff007c23 */ /* 0x000fca0008000005 */
[----:B------:R-:W-:-:S13]  /*0120*/  FSETP.GT.AND P0, PT, |R0|, 1.469367938527859385e-39, PT ;  /* 0x001000000000780b */ /* 0x000fda0003f04200 */
[----:B------:R-:W-:Y:S05]  /*0130*/  @P0 BRA P1, `(.L_x_0) ;  /* 0x0000000000080947 */ /* 0x000fea0000800000 */
[----:B------:R-:W-:-:S07]  /*0140*/  MOV R0, 0x160 ;  /* 0x0000016000007802 */ /* 0x000fce0000000f00 */
[----:B------:R-:W-:Y:S05]  /*0150*/  CALL.REL.NOINC `($__internal_0_$__cuda_sm20_div_rn_f64_full) ;  /* 0x0000000c00287944 */ /* 0x000fea0003c00000 */
.L_x_0:
[----:B------:R-:W0:Y:S01]  /*0160*/  S2R R3, SR_TID.X ;  /* 0x0000000000037919 */ /* 0x000e220000002100 */
[----:B------:R-:W0:Y:S01]  /*0170*/  S2UR UR4, SR_CTAID.X ;  /* 0x00000000000479c3 */ /* 0x000e220000002500 */
[----:B------:R-:W1:Y:S07]  /*0180*/  F2I.F64.TRUNC R5, R4 ;  /* 0x0000000400057311 */ /* 0x000e6e000030d100 */
[----:B------:R-:W0:Y:S02]  /*0190*/  LDC R2, c[0x0][0x360] ;  /* 0x0000d800ff027b82 */ /* 0x000e240000000800 */
[----:B0-----:R-:W-:-:S05]  /*01a0*/  IMAD R2, R2, UR4, R3 ;  /* 0x0000000402027c24 */ /* 0x001fca000f8e0203 */
[----:B-1----:R-:W-:-:S13]  /*01b0*/  ISETP.GE.AND P0, PT, R2, R5, PT ;  /* 0x000000050200720c */ /* 0x002fda0003f06270 */
[----:B------:R-:W-:Y:S05]  /*01c0*/  @P0 EXIT ;  /* 0x000000000000094d */ /* 0x000fea0003800000 */
[----:B------:R-:W0:Y:S01]  /*01d0*/  LDC.64 R4, c[0x0][0x380] ;  /* 0x0000e000ff047b82 */ /* 0x000e220000000a00 */
[----:B------:R-:W0:Y:S01]  /*01e0*/  LDCU.64 UR4, c[0x0][0x390] ;  /* 0x00007200ff0477ac */ /* 0x000e220008000a00 */
[----:B------:R-:W0:Y:S01]  /*01f0*/  I2F.F64 R8, R2 ;  /* 0x0000000200087312 */ /* 0x000e220000201c00 */
[----:B------:R-:W-:Y:S01]  /*0200*/  VIADD R12, R2, 0x1 ;  /* 0x00000001020c7836 */ /* 0x000fe20000000000 */
[----:B------:R-:W-:Y:S01]  /*0210*/  BSSY.RECONVERGENT B0, `(.L_x_1) ;  /* 0x000000c000007945 */ /* 0x000fe20003800200 */
[----:B------:R-:W-:-:S05]  /*0220*/  MOV R0, 0x2d0 ;  /* 0x000002d000007802 */ /* 0x000fca0000000f00 */
[----:B------:R-:W1:Y:S01]  /*0230*/  I2F.F64 R6, R12 ;  /* 0x0000000c00067312 */ /* 0x000e620000201c00 */
[--C-:B0-----:R-:W-:Y:S02]  /*0240*/  DFMA R8, R8, UR4, R4.reuse ;  /* 0x0000000408087c2b */ /* 0x101fe40008000004 */
[----:B-1----:R-:W-:Y:S01]  /*0250*/  DFMA R6, R6, UR4, R4 ;  /* 0x0000000406067c2b */ /* 0x002fe20008000004 */
[----:B------:R-:W-:Y:S01]  /*0260*/  UMOV UR4, URZ ;  /* 0x000000ff00047c82 */ /* 0x000fe20008000000 */
[----:B------:R-:W-:-:S04]  /*0270*/  UMOV UR5, 0x3ff00000 ;  /* 0x3ff0000000057882 */ /* 0x000fc80000000000 */
[----:B------:R-:W-:Y:S02]  /*0280*/  DADD R10, -RZ, |R8| ;  /* 0x00000000ff0a7229 */ /* 0x000fe40000000508 */
[----:B------:R-:W-:Y:S01]  /*0290*/  DSETP.NEU.AND P3, PT, R8, RZ, PT ;  /* 0x000000ff0800722a */ /* 0x000fe20003f6d000 */
[----:B------:R-:W-:-:S07]  /*02a0*/  ISETP.GE.AND P2, PT, R9, RZ, PT ;  /* 0x000000ff0900720c */ /* 0x000fce0003f46270 */
[----:B------:R-:W-:-:S07]  /*02b0*/  IMAD.MOV.U32 R3, RZ, RZ, R11 ;  /* 0x000000ffff037224 */ /* 0x000fce00078e000b */
[----:B------:R-:W-:Y:S05]  /*02c0*/  CALL.REL.NOINC `($_Z9integral3dddPd$__internal_accurate_pow) ;  /* 0x0000001000307944 */ /* 0x000fea0003c00000 */
[----:B------:R-:W-:Y:S05]  /*02d0*/  BSYNC.RECONVERGENT B0 ;  /* 0x0000000000007941 */ /* 0x000fea0003800200 */
.L_x_1:
[----:B------:R-:W-:Y:S01]  /*02e0*/  DADD R4, R8, 1 ;  /* 0x3ff0000008047429 */ /* 0x000fe20000000000 */
[----:B------:R-:W-:Y:S01]  /*02f0*/  BSSY.RECONVERGENT B0, `(.L_x_2) ;  /* 0x0000013000007945 */ /* 0x000fe20003800200 */
[----:B------:R-:W-:-:S08]  /*0300*/  DADD R10, -RZ, -R14 ;  /* 0x00000000ff0a7229 */ /* 0x000fd0000000090e */
[----:B------:R-:W-:Y:S02]  /*0310*/  LOP3.LUT R4, R5, 0x7ff00000, RZ, 0xc0, !PT ;  /* 0x7ff0000005047812 */ /* 0x000fe400078ec0ff */
[----:B------:R-:W-:Y:S01]  /*0320*/  FSEL R5, R11, R15, !P2 ;  /* 0x0000000f0b057208 */ /* 0x000fe20005000000 */
[----:B------:R-:W-:Y:S01]  /*0330*/  @!P3 IMAD.MOV.U32 R5, RZ, RZ, R9 ;  /* 0x000000ffff05b224 */ /* 0x000fe200078e0009 */
[----:B------:R-:W-:Y:S02]  /*0340*/  ISETP.NE.AND P0, PT, R4, 0x7ff00000, PT ;  /* 0x7ff000000400780c */ /* 0x000fe40003f05270 */
[----:B------:R-:W-:Y:S01]  /*0350*/  FSEL R4, R10, R14, !P2 ;  /* 0x0000000e0a047208 */ /* 0x000fe20005000000 */
[----:B------:R-:W-:-:S10]  /*0360*/  @!P3 IMAD.MOV.U32 R4, RZ, RZ, RZ ;  /* 0x000000ffff04b224 */ /* 0x000fd400078e00ff */
[----:B------:R-:W-:Y:S05]  /*0370*/  @P0 BRA `(.L_x_3) ;  /* 0x0000000000280947 */ /* 0x000fea0003800000 */
[----:B------:R-:W-:-:S14]  /*0380*/  DSETP.NAN.AND P0, PT, R8, R8, PT ;  /* 0x000000080800722a */ /* 0x000fdc0003f08000 */
[----:B------:R-:W-:Y:S05]  /*0390*/  @P0 BRA `(.L_x_4) ;  /* 0x00000000001c0947 */ /* 0x000fea0003800000 */
[----:B------:R-:W-:-:S14]  /*03a0*/  DSETP.NEU.AND P0, PT, |R8|, +INF , PT ;  /* 0x7ff000000800742a */ /* 0x000fdc0003f0d200 */
[----:B------:R-:W-:Y:S05]  /*03b0*/  @P0 BRA `(.L_x_3) ;  /* 0x0000000000180947 */ /* 0x000fea0003800000 */
[----:B------:R-:W-:Y:S01]  /*03c0*/  IMAD.MOV.U32 R4, RZ, RZ, -0x100000 ;  /* 0xfff00000ff047424 */ /* 0x000fe200078e00ff */
[----:B------:R-:W-:-:S04]  /*03d0*/  ISETP.GE.AND P0, PT, R9, RZ, PT ;  /* 0x000000ff0900720c */ /* 0x000fc80003f06270 */
[----:B------:R-:W-:Y:S01]  /*03e0*/  SEL R5, R4, 0x7ff00000, !P0 ;  /* 0x7ff0000004057807 */ /* 0x000fe20004000000 */
[----:B------:R-:W-:Y:S01]  /*03f0*/  IMAD.MOV.U32 R4, RZ, RZ, RZ ;  /* 0x000000ffff047224 */ /* 0x000fe200078e00ff */
[----:B------:R-:W-:Y:S07]  /*0400*/  BRA `(.L_x_3) ;  /* 0x0000000000047947 */ /* 0x000fee0003800000 */
.L_x_4:
[----:B------:R-:W-:-:S11]  /*0410*/  DADD R4, R8, 1 ;  /* 0x3ff0000008047429 */ /* 0x000fd60000000000 */
.L_x_3:
[----:B------:R-:W-:Y:S05]  /*0420*/  BSYNC.RECONVERGENT B0 ;  /* 0x0000000000007941 */ /* 0x000fea0003800200 */
.L_x_2:
[----:B------:R-:W-:Y:S01]  /*0430*/  DADD R10, -RZ, |R6| ;  /* 0x00000000ff0a7229 */ /* 0x000fe20000000506 */
[----:B------:R-:W-:Y:S01]  /*0440*/  BSSY.RECONVERGENT B0, `(.L_x_5) ;  /* 0x0000007000007945 */ /* 0x000fe20003800200 */
[----:B------:R-:W-:Y:S01]  /*0450*/  DSETP.NEU.AND P2, PT, R6, RZ, PT ;  /* 0x000000ff0600722a */ /* 0x000fe20003f4d000 */
[----:B------:R-:W-:Y:S01]  /*0460*/  ISETP.GE.AND P3, PT, R7, RZ, PT ;  /* 0x000000ff0700720c */ /* 0x000fe20003f66270 */
[----:B------:R-:W-:Y:S01]  /*0470*/  UMOV UR5, 0x3ff00000 ;  /* 0x3ff0000000057882 */ /* 0x000fe20000000000 */
[----:B------:R-:W-:-:S05]  /*0480*/  MOV R0, 0x4b0 ;  /* 0x000004b000007802 */ /* 0x000fca0000000f00 */
[----:B------:R-:W-:-:S07]  /*0490*/  IMAD.MOV.U32 R3, RZ, RZ, R11 ;  /* 0x000000ffff037224 */ /* 0x000fce00078e000b */
[----:B------:R-:W-:Y:S05]  /*04a0*/  CALL.REL.NOINC `($_Z9integral3dddPd$__internal_accurate_pow) ;  /* 0x0000000c00b87944 */ /* 0x000fea0003c00000 */
[----:B------:R-:W-:Y:S05]  /*04b0*/  BSYNC.RECONVERGENT B0 ;  /* 0x0000000000007941 */ /* 0x000fea0003800200 */
.L_x_5:
[----:B------:R-:W-:Y:S01]  /*04c0*/  DADD R10, R6, 1 ;  /* 0x3ff00000060a7429 */ /* 0x000fe20000000000 */
[----:B------:R-:W-:Y:S01]  /*04d0*/  BSSY.RECONVERGENT B0, `(.L_x_6) ;  /* 0x0000013000007945 */ /* 0x000fe20003800200 */
[----:B------:R-:W-:-:S08]  /*04e0*/  DADD R12, -RZ, -R14 ;  /* 0x00000000ff0c7229 */ /* 0x000fd0000000090e */
[----:B------:R-:W-:Y:S02]  /*04f0*/  LOP3.LUT R10, R11, 0x7ff00000, RZ, 0xc0, !PT ;  /* 0x7ff000000b0a7812 */ /* 0x000fe400078ec0ff */
[----:B------:R-:W-:Y:S01]  /*0500*/  FSEL R26, R12, R14, !P3 ;  /* 0x0000000e0c1a7208 */ /* 0x000fe20005800000 */
[----:B------:R-:W-:Y:S01]  /*0510*/  @!P2 IMAD.MOV.U32 R26, RZ, RZ, RZ ;  /* 0x000000ffff1aa224 */ /* 0x000fe200078e00ff */
[----:B------:R-:W-:Y:S02]  /*0520*/  ISETP.NE.AND P0, PT, R10, 0x7ff00000, PT ;  /* 0x7ff000000a00780c */ /* 0x000fe40003f05270 */
[----:B------:R-:W-:Y:S01]  /*0530*/  FSEL R27, R13, R15, !P3 ;  /* 0x0000000f0d1b7208 */ /* 0x000fe20005800000 */
[----:B------:R-:W-:-:S10]  /*0540*/  @!P2 IMAD.MOV.U32 R27, RZ, RZ, R7 ;  /* 0x000000ffff1ba224 */ /* 0x000fd400078e0007 */
        /* <DEDUP_REMOVED lines=10> */
.L_x_8:
[----:B------:R-:W-:-:S11]  /*05f0*/  DADD R26, R6, 1 ;  /* 0x3ff00000061a7429 */ /* 0x000fd60000000000 */
.L_x_7:
[----:B------:R-:W-:Y:S05]  /*0600*/  BSYNC.RECONVERGENT B0 ;  /* 0x0000000000007941 */ /* 0x000fea0003800200 */
.L_x_6:
[----:B------:R-:W-:Y:S01]  /*0610*/  DADD R10, -RZ, |R8| ;  /* 0x00000000ff0a7229 */ /* 0x000fe20000000508 */
[----:B------:R-:W-:Y:S01]  /*0620*/  BSSY.RECONVERGENT B0, `(.L_x_9) ;  /* 0x0000006000007945 */ /* 0x000fe20003800200 */
[----:B------:R-:W-:Y:S01]  /*0630*/  DSETP.NEU.AND P2, PT, R8, RZ, PT ;  /* 0x000000ff0800722a */ /* 0x000fe20003f4d000 */
[----:B------:R-:W-:Y:S01]  /*0640*/  MOV R0, 0x680 ;  /* 0x0000068000007802 */ /* 0x000fe20000000f00 */
[----:B------:R-:W-:-:S06]  /*0650*/  UMOV UR5, 0x40000000 ;  /* 0x4000000000057882 */ /* 0x000fcc0000000000 */
[----:B------:R-:W-:-:S07]  /*0660*/  IMAD.MOV.U32 R3, RZ, RZ, R11 ;  /* 0x000000ffff037224 */ /* 0x000fce00078e000b */
[----:B------:R-:W-:Y:S05]  /*0670*/  CALL.REL.NOINC `($_Z9integral3dddPd$__internal_accurate_pow) ;  /* 0x0000000c00447944 */ /* 0x000fea0003c00000 */
[----:B------:R-:W-:Y:S05]  /*0680*/  BSYNC.RECONVERGENT B0 ;  /* 0x0000000000007941 */ /* 0x000fea0003800200 */
.L_x_9:
[----:B------:R-:W-:Y:S01]  /*0690*/  DADD R10, R8, 2 ;  /* 0x40000000080a7429 */ /* 0x000fe20000000000 */
[----:B------:R-:W-:Y:S01]  /*06a0*/  BSSY.RECONVERGENT B0, `(.L_x_10) ;  /* 0x000000d000007945 */ /* 0x000fe20003800200 */
[----:B------:R-:W-:-:S08]  /*06b0*/  @!P2 CS2R R14, SRZ ;  /* 0x00000000000ea805 */ /* 0x000fd0000001ff00 */
[----:B------:R-:W-:-:S04]  /*06c0*/  LOP3.LUT R10, R11, 0x7ff00000, RZ, 0xc0, !PT ;  /* 0x7ff000000b0a7812 */ /* 0x000fc800078ec0ff */
[----:B------:R-:W-:-:S13]  /*06d0*/  ISETP.NE.AND P0, PT, R10, 0x7ff00000, PT ;  /* 0x7ff000000a00780c */ /* 0x000fda0003f05270 */
[----:B------:R-:W-:Y:S05]  /*06e0*/  @P0 BRA `(.L_x_11) ;  /* 0x0000000000200947 */ /* 0x000fea0003800000 */
[----:B------:R-:W-:-:S14]  /*06f0*/  DSETP.NAN.AND P0, PT, R8, R8, PT ;  /* 0x000000080800722a */ /* 0x000fdc0003f08000 */
[----:B------:R-:W-:Y:S05]  /*0700*/  @P0 BRA `(.L_x_12) ;  /* 0x0000000000140947 */ /* 0x000fea0003800000 */
[----:B------:R-:W-:-:S14]  /*0710*/  DSETP.NEU.AND P0, PT, |R8|, +INF , PT ;  /* 0x7ff000000800742a */ /* 0x000fdc0003f0d200 */
[----:B------:R-:W-:Y:S05]  /*0720*/  @P0 BRA `(.L_x_11) ;  /* 0x0000000000100947 */ /* 0x000fea0003800000 */
[----:B------:R-:W-:Y:S02]  /*0730*/  IMAD.MOV.U32 R14, RZ, RZ, 0x0 ;  /* 0x00000000ff0e7424 */ /* 0x000fe400078e00ff */
[----:B------:R-:W-:Y:S01]  /*0740*/  IMAD.MOV.U32 R15, RZ, RZ, 0x7ff00000 ;  /* 0x7ff00000ff0f7424 */ /* 0x000fe200078e00ff */
[----:B------:R-:W-:Y:S06]  /*0750*/  BRA `(.L_x_11) ;  /* 0x0000000000047947 */ /* 0x000fec0003800000 */
.L_x_12:
[----:B------:R-:W-:-:S11]  /*0760*/  DADD R14, R8, 2 ;  /* 0x40000000080e7429 */ /* 0x000fd60000000000 */
.L_x_11:
[----:B------:R-:W-:Y:S05]  /*0770*/  BSYNC.RECONVERGENT B0 ;  /* 0x0000000000007941 */ /* 0x000fea0003800200 */
.L_x_10:
[----:B------:R-:W-:Y:S01]  /*0780*/  DADD R4, R4, 1 ;  /* 0x3ff0000004047429 */ /* 0x000fe20000000000 */
[----:B------:R-:W-:Y:S01]  /*0790*/  BSSY.RECONVERGENT B0, `(.L_x_13) ;  /* 0x0000008000007945 */ /* 0x000fe20003800200 */
[----:B------:R-:W-:Y:S01]  /*07a0*/  DADD R10, -RZ, |R6| ;  /* 0x00000000ff0a7229 */ /* 0x000fe20000000506 */
[----:B------:R-:W-:Y:S01]  /*07b0*/  MOV R0, 0x810 ;  /* 0x0000081000007802 */ /* 0x000fe20000000f00 */
[----:B------:R-:W-:Y:S01]  /*07c0*/  DSETP.NEU.AND P2, PT, R6, RZ, PT ;  /* 0x000000ff0600722a */ /* 0x000fe20003f4d000 */
[----:B------:R-:W-:-:S03]  /*07d0*/  UMOV UR5, 0x40000000 ;  /* 0x4000000000057882 */ /* 0x000fc60000000000 */
[----:B------:R-:W-:-:S04]  /*07e0*/  DADD R4, R4, R14 ;  /* 0x0000000004047229 */ /* 0x000fc8000000000e */
[----:B------:R-:W-:-:S07]  /*07f0*/  IMAD.MOV.U32 R3, RZ, RZ, R11 ;  /* 0x000000ffff037224 */ /* 0x000fce00078e000b */
[----:B------:R-:W-:Y:S05]  /*0800*/  CALL.REL.NOINC `($_Z9integral3dddPd$__internal_accurate_pow) ;  /* 0x0000000800e07944 */ /* 0x000fea0003c00000 */
[----:B------:R-:W-:Y:S05]  /*0810*/  BSYNC.RECONVERGENT B0 ;  /* 0x0000000000007941 */ /* 0x000fea0003800200 */
.L_x_13:
        /* <DEDUP_REMOVED lines=13> */
.L_x_16:
[----:B------:R-:W-:-:S11]  /*08f0*/  DADD R14, R6, 2 ;  /* 0x40000000060e7429 */ /* 0x000fd60000000000 */
.L_x_15:
[----:B------:R-:W-:Y:S05]  /*0900*/  BSYNC.RECONVERGENT B0 ;  /* 0x0000000000007941 */ /* 0x000fea0003800200 */
.L_x_14:
[----:B------:R-:W-:Y:S01]  /*0910*/  DADD R26, R26, 1 ;  /* 0x3ff000001a1a7429 */ /* 0x000fe20000000000 */
[----:B------:R-:W-:Y:S01]  /*0920*/  BSSY.RECONVERGENT B0, `(.L_x_17) ;  /* 0x0000009000007945 */ /* 0x000fe20003800200 */
[----:B------:R-:W-:Y:S01]  /*0930*/  DADD R10, -RZ, |R8| ;  /* 0x00000000ff0a7229 */ /* 0x000fe20000000508 */
[----:B------:R-:W-:Y:S01]  /*0940*/  ISETP.GE.AND P3, PT, R9, RZ, PT ;  /* 0x000000ff0900720c */ /* 0x000fe20003f66270 */
[----:B------:R-:W-:Y:S01]  /*0950*/  DSETP.NEU.AND P2, PT, R8, RZ, PT ;  /* 0x000000ff0800722a */ /* 0x000fe20003f4d000 */
[----:B------:R-:W-:Y:S01]  /*0960*/  MOV R0, 0x9b0 ;  /* 0x000009b000007802 */ /* 0x000fe20000000f00 */
[----:B------:R-:W-:Y:S02]  /*0970*/  UMOV UR5, 0x40080000 ;  /* 0x4008000000057882 */ /* 0x000fe40000000000 */
[----:B------:R-:W-:-:S04]  /*0980*/  DADD R26, R26, R14 ;  /* 0x000000001a1a7229 */ /* 0x000fc8000000000e */
[----:B------:R-:W-:-:S07]  /*0990*/  IMAD.MOV.U32 R3, RZ, RZ, R11 ;  /* 0x000000ffff037224 */ /* 0x000fce00078e000b */
[----:B------:R-:W-:Y:S05]  /*09a0*/  CALL.REL.NOINC `($_Z9integral3dddPd$__internal_accurate_pow) ;  /* 0x0000000800787944 */ /* 0x000fea0003c00000 */
[----:B------:R-:W-:Y:S05]  /*09b0*/  BSYNC.RECONVERGENT B0 ;  /* 0x0000000000007941 */ /* 0x000fea0003800200 */
.L_x_17:
        /* <DEDUP_REMOVED lines=19> */
.L_x_20:
[----:B------:R-:W-:-:S11]  /*0af0*/  DADD R14, R8, 3 ;  /* 0x40080000080e7429 */ /* 0x000fd60000000000 */
.L_x_19:
[----:B------:R-:W-:Y:S05]  /*0b00*/  BSYNC.RECONVERGENT B0 ;  /* 0x0000000000007941 */ /* 0x000fea0003800200 */
.L_x_18:
[----:B------:R-:W-:Y:S01]  /*0b10*/  DADD R4, R4, R14 ;  /* 0x0000000004047229 */ /* 0x000fe2000000000e */
[----:B------:R-:W-:Y:S01]  /*0b20*/  BSSY.RECONVERGENT B0, `(.L_x_21) ;  /* 0x000000b000007945 */ /* 0x000fe20003800200 */
[----:B------:R-:W-:Y:S01]  /*0b30*/  DADD R10, -RZ, |R6| ;  /* 0x00000000ff0a7229 */ /* 0x000fe20000000506 */
[----:B------:R-:W-:Y:S01]  /*0b40*/  ISETP.GE.AND P3, PT, R7, RZ, PT ;  /* 0x000000ff0700720c */ /* 0x000fe20003f66270 */
[----:B------:R-:W-:Y:S01]  /*0b50*/  DSETP.NEU.AND P0, PT, R8, 1, PT ;  /* 0x3ff000000800742a */ /* 0x000fe20003f0d000 */
[----:B------:R-:W-:Y:S01]  /*0b60*/  MOV R0, 0xbd0 ;  /* 0x00000bd000007802 */ /* 0x000fe20000000f00 */
[----:B------:R-:W-:Y:S01]  /*0b70*/  DSETP.NEU.AND P2, PT, R6, RZ, PT ;  /* 0x000000ff0600722a */ /* 0x000fe20003f4d000 */
[----:B------:R-:W-:-:S03]  /*0b80*/  UMOV UR5, 0x40080000 ;  /* 0x4008000000057882 */ /* 0x000fc60000000000 */
[----:B------:R-:W-:Y:S02]  /*0b90*/  FSEL R4, R4, RZ, P0 ;  /* 0x000000ff04047208 */ /* 0x000fe40000000000 */
[----:B------:R-:W-:Y:S01]  /*0ba0*/  FSEL R5, R5, 2.25, P0 ;  /* 0x4010000005057808 */ /* 0x000fe20000000000 */
[----:B------:R-:W-:-:S07]  /*0bb0*/  IMAD.MOV.U32 R3, RZ, RZ, R11 ;  /* 0x000000ffff037224 */ /* 0x000fce00078e000b */
[----:B------:R-:W-:Y:S05]  /*0bc0*/  CALL.REL.NOINC `($_Z9integral3dddPd$__internal_accurate_pow) ;  /* 0x0000000400f07944 */ /* 0x000fea0003c00000 */
[----:B------:R-:W-:Y:S05]  /*0bd0*/  BSYNC.RECONVERGENT B0 ;  /* 0x0000000000007941 */ /* 0x000fea0003800200 */
.L_x_21:
[----:B------:R-:W-:Y:S01]  /*0be0*/  DADD R8, R6, 3 ;  /* 0x4008000006087429 */ /* 0x000fe20000000000 */
[----:B------:R-:W0:Y:S01]  /*0bf0*/  LDCU.64 UR4, c[0x0][0x358] ;  /* 0x00006b00ff0477ac */ /* 0x000e220008000a00 */
[----:B------:R-:W-:Y:S01]  /*0c00*/  DADD R10, -RZ, -R14 ;  /* 0x00000000ff0a7229 */ /* 0x000fe2000000090e */
[----:B------:R-:W-:Y:S07]  /*0c10*/  BSSY.RECONVERGENT B0, `(.L_x_22) ;  /* 0x0000012000007945 */ /* 0x000fee0003800200 */
[----:B------:R-:W-:-:S02]  /*0c20*/  LOP3.LUT R8, R9, 0x7ff00000, RZ, 0xc0, !PT ;  /* 0x7ff0000009087812 */ /* 0x000fc400078ec0ff */
[----:B------:R-:W-:Y:S01]  /*0c30*/  FSEL R14, R10, R14, !P3 ;  /* 0x0000000e0a0e7208 */ /* 0x000fe20005800000 */
[----:B------:R-:W-:Y:S01]  /*0c40*/  @!P2 IMAD.MOV.U32 R14, RZ, RZ, RZ ;  /* 0x000000ffff0ea224 */ /* 0x000fe200078e00ff */
[----:B------:R-:W-:Y:S02]  /*0c50*/  ISETP.NE.AND P0, PT, R8, 0x7ff00000, PT ;  /* 0x7ff000000800780c */ /* 0x000fe40003f05270 */
[----:B------:R-:W-:Y:S01]  /*0c60*/  FSEL R15, R11, R15, !P3 ;  /* 0x0000000f0b0f7208 */ /* 0x000fe20005800000 */
[----:B------:R-:W-:-:S10]  /*0c70*/  @!P2 IMAD.MOV.U32 R15, RZ, RZ, R7 ;  /* 0x000000ffff0fa224 */ /* 0x000fd400078e0007 */
[----:B0-----:R-:W-:Y:S05]  /*0c80*/  @P0 BRA `(.L_x_23) ;  /* 0x0000000000280947 */ /* 0x001fea0003800000 */
        /* <DEDUP_REMOVED lines=9> */
.L_x_24:
[----:B------:R-:W-:-:S11]  /*0d20*/  DADD R14, R6, 3 ;  /* 0x40080000060e7429 */ /* 0x000fd60000000000 */
.L_x_23:
[----:B------:R-:W-:Y:S05]  /*0d30*/  BSYNC.RECONVERGENT B0 ;  /* 0x0000000000007941 */ /* 0x000fea0003800200 */
.L_x_22:
[----:B------:R-:W-:Y:S01]  /*0d40*/  DADD R26, R26, R14 ;  /* 0x000000001a1a7229 */ /* 0x000fe2000000000e */
[----:B------:R-:W0:Y:S01]  /*0d50*/  LDC.64 R10, c[0x0][0x390] ;  /* 0x0000e400ff0a7b82 */ /* 0x000e220000000a00 */
[----:B------:R-:W-:-:S07]  /*0d60*/  DSETP.NEU.AND P0, PT, R6, 1, PT ;  /* 0x3ff000000600742a */ /* 0x000fce0003f0d000 */
[----:B------:R-:W1:Y:S01]  /*0d70*/  LDC.64 R8, c[0x0][0x398] ;  /* 0x0000e600ff087b82 */ /* 0x000e620000000a00 */
[----:B------:R-:W-:Y:S02]  /*0d80*/  FSEL R6, R26, RZ, P0 ;  /* 0x000000ff1a067208 */ /* 0x000fe40000000000 */
[----:B------:R-:W-:-:S06]  /*0d90*/  FSEL R7, R27, 2.25, P0 ;  /* 0x401000001b077808 */ /* 0x000fcc0000000000 */
[----:B------:R-:W-:-:S08]  /*0da0*/  DADD R4, R4, R6 ;  /* 0x0000000004047229 */ /* 0x000fd00000000006 */
[----:B------:R-:W-:Y:S01]  /*0db0*/  DMUL R4, R4, 0.5 ;  /* 0x3fe0000004047828 */ /* 0x000fe20000000000 */
[----:B-1----:R-:W-:-:S07]  /*0dc0*/  IMAD.WIDE R2, R2, 0x8, R8 ;  /* 0x0000000802027825 */ /* 0x002fce00078e0208 */
[----:B0-----:R-:W-:-:S07]  /*0dd0*/  DMUL R4, R4, R10 ;  /* 0x0000000a04047228 */ /* 0x001fce0000000000 */
[----:B------:R-:W-:Y:S01]  /*0de0*/  STG.E.64 desc[UR4][R2.64], R4 ;  /* 0x0000000402007986 */ /* 0x000fe2000c101b04 */
[----:B------:R-:W-:Y:S05]  /*0df0*/  EXIT ;  /* 0x000000000000794d */ /* 0x000fea0003800000 */
        .weak           $__internal_0_$__cuda_sm20_div_rn_f64_full
        .type           $__internal_0_$__cuda_sm20_div_rn_f64_full,@function
        .size           $__internal_0_$__cuda_sm20_div_rn_f64_full,($_Z9integral3dddPd$__internal_accurate_pow - $__internal_0_$__cuda_sm20_div_rn_f64_full)
$__internal_0_$__cuda_sm20_div_rn_f64_full:
[----:B------:R-:W0:Y:S01]  /*0e00*/  LDC.64 R2, c[0x0][0x390] ;  /* 0x0000e400ff027b82 */ /* 0x000e220000000a00 */
[C---:B------:R-:W-:Y:S01]  /*0e10*/  FSETP.GEU.AND P2, PT, |R7|.reuse, 1.469367938527859385e-39, PT ;  /* 0x001000000700780b */ /* 0x040fe20003f4e200 */
[----:B------:R-:W-:Y:S01]  /*0e20*/  IMAD.MOV.U32 R15, RZ, RZ, 0x1ca00000 ;  /* 0x1ca00000ff0f7424 */ /* 0x000fe200078e00ff */
[----:B------:R-:W-:-:S05]  /*0e30*/  LOP3.LUT R10, R7, 0x7ff00000, RZ, 0xc0, !PT ;  /* 0x7ff00000070a7812 */ /* 0x000fca00078ec0ff */
[----:B------:R-:W-:Y:S01]  /*0e40*/  IMAD.MOV.U32 R21, RZ, RZ, R10 ;  /* 0x000000ffff157224 */ /* 0x000fe200078e000a */
[C---:B0-----:R-:W-:Y:S02]  /*0e50*/  FSETP.GEU.AND P0, PT, |R3|.reuse, 1.469367938527859385e-39, PT ;  /* 0x001000000300780b */ /* 0x041fe40003f0e200 */
[C---:B------:R-:W-:Y:S02]  /*0e60*/  LOP3.LUT R4, R3.reuse, 0x800fffff, RZ, 0xc0, !PT ;  /* 0x800fffff03047812 */ /* 0x040fe400078ec0ff */
[----:B------:R-:W-:Y:S02]  /*0e70*/  LOP3.LUT R11, R3, 0x7ff00000, RZ, 0xc0, !PT ;  /* 0x7ff00000030b7812 */ /* 0x000fe400078ec0ff */
[----:B------:R-:W-:Y:S01]  /*0e80*/  LOP3.LUT R5, R4, 0x3ff00000, RZ, 0xfc, !PT ;  /* 0x3ff0000004057812 */ /* 0x000fe200078efcff */
[----:B------:R-:W-:Y:S01]  /*0e90*/  IMAD.MOV.U32 R4, RZ, RZ, R2 ;  /* 0x000000ffff047224 */ /* 0x000fe200078e0002 */
[----:B------:R-:W-:Y:S01]  /*0ea0*/  ISETP.GE.U32.AND P1, PT, R10, R11, PT ;  /* 0x0000000b0a00720c */ /* 0x000fe20003f26070 */
[----:B------:R-:W-:-:S03]  /*0eb0*/  IMAD.MOV.U32 R14, RZ, RZ, R11 ;  /* 0x000000ffff0e7224 */ /* 0x000fc600078e000b */
[----:B------:R-:W-:Y:S01]  /*0ec0*/  SEL R15, R15, 0x63400000, !P1 ;  /* 0x634000000f0f7807 */ /* 0x000fe20004800000 */
[----:B------:R-:W0:Y:S02]  /*0ed0*/  @!P0 LDC.64 R8, c[0x0][0x390] ;  /* 0x0000e400ff088b82 */ /* 0x000e240000000a00 */
[----:B0-----:R-:W-:Y:S01]  /*0ee0*/  @!P0 DMUL R4, R8, 8.98846567431157953865e+307 ;  /* 0x7fe0000008048828 */ /* 0x001fe20000000000 */
[----:B------:R-:W-:-:S05]  /*0ef0*/  IMAD.MOV.U32 R8, RZ, RZ, 0x1 ;  /* 0x00000001ff087424 */ /* 0x000fca00078e00ff */
[----:B------:R-:W0:Y:S04]  /*0f00*/  MUFU.RCP64H R9, R5 ;  /* 0x0000000500097308 */ /* 0x000e280000001800 */
[----:B------:R-:W-:-:S05]  /*0f10*/  @!P0 LOP3.LUT R14, R5, 0x7ff00000, RZ, 0xc0, !PT ;  /* 0x7ff00000050e8812 */ /* 0x000fca00078ec0ff */
[----:B------:R-:W-:Y:S01]  /*0f20*/  VIADD R22, R14, 0xffffffff ;  /* 0xffffffff0e167836 */ /* 0x000fe20000000000 */
[----:B0-----:R-:W-:-:S08]  /*0f30*/  DFMA R12, R8, -R4, 1 ;  /* 0x3ff00000080c742b */ /* 0x001fd00000000804 */
[----:B------:R-:W-:-:S08]  /*0f40*/  DFMA R12, R12, R12, R12 ;  /* 0x0000000c0c0c722b */ /* 0x000fd0000000000c */
[----:B------:R-:W-:Y:S01]  /*0f50*/  DFMA R16, R8, R12, R8 ;  /* 0x0000000c0810722b */ /* 0x000fe20000000008 */
[C-C-:B------:R-:W-:Y:S01]  /*0f60*/  @!P2 LOP3.LUT R12, R15.reuse, 0x80000000, R7.reuse, 0xf8, !PT ;  /* 0x800000000f0ca812 */ /* 0x140fe200078ef807 */
[----:B------:R-:W-:Y:S01]  /*0f70*/  IMAD.MOV.U32 R8, RZ, RZ, R6 ;  /* 0x000000ffff087224 */ /* 0x000fe200078e0006 */
[----:B------:R-:W-:Y:S02]  /*0f80*/  LOP3.LUT R9, R15, 0x800fffff, R7, 0xf8, !PT ;  /* 0x800fffff0f097812 */ /* 0x000fe400078ef807 */
[----:B------:R-:W-:Y:S01]  /*0f90*/  @!P2 LOP3.LUT R13, R12, 0x100000, RZ, 0xfc, !PT ;  /* 0x001000000c0da812 */ /* 0x000fe200078efcff */
[----:B------:R-:W-:Y:S02]  /*0fa0*/  @!P2 IMAD.MOV.U32 R12, RZ, RZ, RZ ;  /* 0x000000ffff0ca224 */ /* 0x000fe400078e00ff */
[----:B------:R-:W-:-:S04]  /*0fb0*/  DFMA R18, R16, -R4, 1 ;  /* 0x3ff000001012742b */ /* 0x000fc80000000804 */
[----:B------:R-:W-:-:S04]  /*0fc0*/  @!P2 DFMA R8, R8, 2, -R12 ;  /* 0x400000000808a82b */ /* 0x000fc8000000080c */
[----:B------:R-:W-:-:S06]  /*0fd0*/  DFMA R12, R16, R18, R16 ;  /* 0x00000012100c722b */ /* 0x000fcc0000000010 */
[----:B------:R-:W-:Y:S02]  /*0fe0*/  @!P2 LOP3.LUT R21, R9, 0x7ff00000, RZ, 0xc0, !PT ;  /* 0x7ff000000915a812 */ /* 0x000fe400078ec0ff */
[----:B------:R-:W-:-:S03]  /*0ff0*/  DMUL R18, R12, R8 ;  /* 0x000000080c127228 */ /* 0x000fc60000000000 */
[----:B------:R-:W-:-:S05]  /*1000*/  VIADD R20, R21, 0xffffffff ;  /* 0xffffffff15147836 */ /* 0x000fca0000000000 */
[----:B------:R-:W-:Y:S01]  /*1010*/  DFMA R16, R18, -R4, R8 ;  /* 0x800000041210722b */ /* 0x000fe20000000008 */
[----:B------:R-:W-:-:S04]  /*1020*/  ISETP.GT.U32.AND P0, PT, R20, 0x7feffffe, PT ;  /* 0x7feffffe1400780c */ /* 0x000fc80003f04070 */
[----:B------:R-:W-:-:S03]  /*1030*/  ISETP.GT.U32.OR P0, PT, R22, 0x7feffffe, P0 ;  /* 0x7feffffe1600780c */ /* 0x000fc60000704470 */
[----:B------:R-:W-:-:S10]  /*1040*/  DFMA R12, R12, R16, R18 ;  /* 0x000000100c0c722b */ /* 0x000fd40000000012 */
[----:B------:R-:W-:Y:S05]  /*1050*/  @P0 BRA `(.L_x_25) ;  /* 0x0000000000600947 */ /* 0x000fea0003800000 */
[----:B------:R-:W-:Y:S01]  /*1060*/  VIADDMNMX R10, R10, -R11, 0xb9600000, !PT ;  /* 0xb96000000a0a7446 */ /* 0x000fe2000780090b */
[----:B------:R-:W-:-:S03]  /*1070*/  IMAD.MOV.U32 R6, RZ, RZ, RZ ;  /* 0x000000ffff067224 */ /* 0x000fc600078e00ff */
[----:B------:R-:W-:-:S05]  /*1080*/  VIMNMX R10, PT, PT, R10, 0x46a00000, PT ;  /* 0x46a000000a0a7848 */ /* 0x000fca0003fe0100 */
[----:B------:R-:W-:-:S04]  /*1090*/  IMAD.IADD R15, R10, 0x1, -R15 ;  /* 0x000000010a0f7824 */ /* 0x000fc800078e0a0f */
[----:B------:R-:W-:-:S06]  /*10a0*/  VIADD R7, R15, 0x7fe00000 ;  /* 0x7fe000000f077836 */ /* 0x000fcc0000000000 */
[----:B------:R-:W-:-:S10]  /*10b0*/  DMUL R10, R12, R6 ;  /* 0x000000060c0a7228 */ /* 0x000fd40000000000 */
[----:B------:R-:W-:-:S13]  /*10c0*/  FSETP.GTU.AND P0, PT, |R11|, 1.469367938527859385e-39, PT ;  /* 0x001000000b00780b */ /* 0x000fda0003f0c200 */
[----:B------:R-:W-:Y:S05]  /*10d0*/  @P0 BRA `(.L_x_26) ;  /* 0x0000000000980947 */ /* 0x000fea0003800000 */
[----:B------:R-:W-:Y:S01]  /*10e0*/  DFMA R4, R12, -R4, R8 ;  /* 0x800000040c04722b */ /* 0x000fe20000000008 */
[----:B------:R-:W-:-:S09]  /*10f0*/  IMAD.MOV.U32 R6, RZ, RZ, RZ ;  /* 0x000000ffff067224 */ /* 0x000fd200078e00ff */
[C---:B------:R-:W-:Y:S02]  /*1100*/  FSETP.NEU.AND P0, PT, R5.reuse, RZ, PT ;  /* 0x000000ff0500720b */ /* 0x040fe40003f0d000 */
[----:B------:R-:W-:-:S04]  /*1110*/  LOP3.LUT R9, R5, 0x80000000, R3, 0x48, !PT ;  /* 0x8000000005097812 */ /* 0x000fc800078e4803 */
[----:B------:R-:W-:-:S07]  /*1120*/  LOP3.LUT R7, R9, R7, RZ, 0xfc, !PT ;  /* 0x0000000709077212 */ /* 0x000fce00078efcff */
[----:B------:R-:W-:Y:S05]  /*1130*/  @!P0 BRA `(.L_x_26) ;  /* 0x0000000000808947 */ /* 0x000fea0003800000 */
[----:B------:R-:W-:Y:S01]  /*1140*/  IMAD.MOV R3, RZ, RZ, -R15 ;  /* 0x000000ffff037224 */ /* 0x000fe200078e0a0f */
[----:B------:R-:W-:Y:S01]  /*1150*/  DMUL.RP R6, R12, R6 ;  /* 0x000000060c067228 */ /* 0x000fe20000008000 */
[----:B------:R-:W-:Y:S01]  /*1160*/  IMAD.MOV.U32 R2, RZ, RZ, RZ ;  /* 0x000000ffff027224 */ /* 0x000fe200078e00ff */
[----:B------:R-:W-:-:S05]  /*1170*/  IADD3 R15, PT, PT, -R15, -0x43300000, RZ ;  /* 0xbcd000000f0f7810 */ /* 0x000fca0007ffe1ff */
[----:B------:R-:W-:-:S03]  /*1180*/  DFMA R2, R10, -R2, R12 ;  /* 0x800000020a02722b */ /* 0x000fc6000000000c */
[----:B------:R-:W-:-:S07]  /*1190*/  LOP3.LUT R9, R7, R9, RZ, 0x3c, !PT ;  /* 0x0000000907097212 */ /* 0x000fce00078e3cff */
[----:B------:R-:W-:-:S04]  /*11a0*/  FSETP.NEU.AND P0, PT, |R3|, R15, PT ;  /* 0x0000000f0300720b */ /* 0x000fc80003f0d200 */
[----:B------:R-:W-:Y:S02]  /*11b0*/  FSEL R10, R6, R10, !P0 ;  /* 0x0000000a060a7208 */ /* 0x000fe40004000000 */
[----:B------:R-:W-:Y:S01]  /*11c0*/  FSEL R11, R9, R11, !P0 ;  /* 0x0000000b090b7208 */ /* 0x000fe20004000000 */
[----:B------:R-:W-:Y:S06]  /*11d0*/  BRA `(.L_x_26) ;  /* 0x0000000000587947 */ /* 0x000fec0003800000 */
.L_x_25:
[----:B------:R-:W-:-:S14]  /*11e0*/  DSETP.NAN.AND P0, PT, R6, R6, PT ;  /* 0x000000060600722a */ /* 0x000fdc0003f08000 */
[----:B------:R-:W-:Y:S05]  /*11f0*/  @P0 BRA `(.L_x_27) ;  /* 0x0000000000480947 */ /* 0x000fea0003800000 */
[----:B------:R-:W0:Y:S02]  /*1200*/  LDC.64 R4, c[0x0][0x390] ;  /* 0x0000e400ff047b82 */ /* 0x000e240000000a00 */
[----:B0-----:R-:W-:-:S14]  /*1210*/  DSETP.NAN.AND P0, PT, R4, R4, PT ;  /* 0x000000040400722a */ /* 0x001fdc0003f08000 */
[----:B------:R-:W-:Y:S05]  /*1220*/  @P0 BRA `(.L_x_28) ;  /* 0x0000000000300947 */ /* 0x000fea0003800000 */
[----:B------:R-:W-:Y:S01]  /*1230*/  ISETP.NE.AND P0, PT, R21, R14, PT ;  /* 0x0000000e1500720c */ /* 0x000fe20003f05270 */
[----:B------:R-:W-:Y:S02]  /*1240*/  IMAD.MOV.U32 R10, RZ, RZ, 0x0 ;  /* 0x00000000ff0a7424 */ /* 0x000fe400078e00ff */
[----:B------:R-:W-:-:S10]  /*1250*/  IMAD.MOV.U32 R11, RZ, RZ, -0x80000 ;  /* 0xfff80000ff0b7424 */ /* 0x000fd400078e00ff */
[----:B------:R-:W-:Y:S05]  /*1260*/  @!P0 BRA `(.L_x_26) ;  /* 0x0000000000348947 */ /* 0x000fea0003800000 */
[----:B------:R-:W-:Y:S02]  /*1270*/  ISETP.NE.AND P0, PT, R21, 0x7ff00000, PT ;  /* 0x7ff000001500780c */ /* 0x000fe40003f05270 */
[----:B------:R-:W-:Y:S02]  /*1280*/  LOP3.LUT R11, R7, 0x80000000, R3, 0x48, !PT ;  /* 0x80000000070b7812 */ /* 0x000fe400078e4803 */
[----:B------:R-:W-:-:S13]  /*1290*/  ISETP.EQ.OR P0, PT, R14, RZ, !P0 ;  /* 0x000000ff0e00720c */ /* 0x000fda0004702670 */
[----:B------:R-:W-:Y:S01]  /*12a0*/  @P0 LOP3.LUT R2, R11, 0x7ff00000, RZ, 0xfc, !PT ;  /* 0x7ff000000b020812 */ /* 0x000fe200078efcff */
[----:B------:R-:W-:Y:S02]  /*12b0*/  @!P0 IMAD.MOV.U32 R10, RZ, RZ, RZ ;  /* 0x000000ffff0a8224 */ /* 0x000fe400078e00ff */
[----:B------:R-:W-:Y:S02]  /*12c0*/  @P0 IMAD.MOV.U32 R10, RZ, RZ, RZ ;  /* 0x000000ffff0a0224 */ /* 0x000fe400078e00ff */
[----:B------:R-:W-:Y:S01]  /*12d0*/  @P0 IMAD.MOV.U32 R11, RZ, RZ, R2 ;  /* 0x000000ffff0b0224 */ /* 0x000fe200078e0002 */
[----:B------:R-:W-:Y:S06]  /*12e0*/  BRA `(.L_x_26) ;  /* 0x0000000000147947 */ /* 0x000fec0003800000 */
.L_x_28:
[----:B------:R-:W-:Y:S01]  /*12f0*/  LOP3.LUT R11, R3, 0x80000, RZ, 0xfc, !PT ;  /* 0x00080000030b7812 */ /* 0x000fe200078efcff */
[----:B------:R-:W-:Y:S01]  /*1300*/  IMAD.MOV.U32 R10, RZ, RZ, R2 ;  /* 0x000000ffff0a7224 */ /* 0x000fe200078e0002 */
[----:B------:R-:W-:Y:S06]  /*1310*/  BRA `(.L_x_26) ;  /* 0x0000000000087947 */ /* 0x000fec0003800000 */
.L_x_27:
[----:B------:R-:W-:Y:S01]  /*1320*/  LOP3.LUT R11, R7, 0x80000, RZ, 0xfc, !PT ;  /* 0x00080000070b7812 */ /* 0x000fe200078efcff */
[----:B------:R-:W-:-:S07]  /*1330*/  IMAD.MOV.U32 R10, RZ, RZ, R6 ;  /* 0x000000ffff0a7224 */ /* 0x000fce00078e0006 */
.L_x_26:
[----:B------:R-:W-:Y:S02]  /*1340*/  IMAD.MOV.U32 R2, RZ, RZ, R0 ;  /* 0x000000ffff027224 */ /* 0x000fe400078e0000 */
[----:B------:R-:W-:Y:S02]  /*1350*/  IMAD.MOV.U32 R3, RZ, RZ, 0x0 ;  /* 0x00000000ff037424 */ /* 0x000fe400078e00ff */
[----:B------:R-:W-:Y:S02]  /*1360*/  IMAD.MOV.U32 R4, RZ, RZ, R10 ;  /* 0x000000ffff047224 */ /* 0x000fe400078e000a */
[----:B------:R-:W-:Y:S01]  /*1370*/  IMAD.MOV.U32 R5, RZ, RZ, R11 ;  /* 0x000000ffff057224 */ /* 0x000fe200078e000b */
[----:B------:R-:W-:Y:S06]  /*1380*/  RET.REL.NODEC R2 `(_Z9integral3dddPd) ;  /* 0xffffffec021c7950 */ /* 0x000fec0003c3ffff */
        .type           $_Z9integral3dddPd$__internal_accurate_pow,@function
        .size           $_Z9integral3dddPd$__internal_accurate_pow,(.L_x_55 - $_Z9integral3dddPd$__internal_accurate_pow)
$_Z9integral3dddPd$__internal_accurate_pow:
[----:B------:R-:W-:Y:S01]  /*1390*/  ISETP.GT.U32.AND P0, PT, R3, 0xfffff, PT ;  /* 0x000fffff0300780c */ /* 0x000fe20003f04070 */
[--C-:B------:R-:W-:Y:S01]  /*13a0*/  IMAD.MOV.U32 R11, RZ, RZ, R3.reuse ;  /* 0x000000ffff0b7224 */ /* 0x100fe200078e0003 */
[----:B------:R-:W-:Y:S01]  /*13b0*/  UMOV UR6, 0x7d2cafe2 ;  /* 0x7d2cafe200067882 */ /* 0x000fe20000000000 */
[----:B------:R-:W-:Y:S01]  /*13c0*/  IMAD.MOV.U32 R16, RZ, RZ, RZ ;  /* 0x000000ffff107224 */ /* 0x000fe200078e00ff */
[----:B------:R-:W-:Y:S01]  /*13d0*/  UMOV UR7, 0x3eb0f5ff ;  /* 0x3eb0f5ff00077882 */ /* 0x000fe20000000000 */
[----:B------:R-:W-:Y:S01]  /*13e0*/  IMAD.MOV.U32 R14, RZ, RZ, 0x41ad3b5a ;  /* 0x41ad3b5aff0e7424 */ /* 0x000fe200078e00ff */
[----:B------:R-:W-:Y:S01]  /*13f0*/  SHF.R.U32.HI R3, RZ, 0x14, R3 ;  /* 0x00000014ff037819 */ /* 0x000fe20000011603 */
[----:B------:R-:W-:Y:S01]  /*1400*/  IMAD.MOV.U32 R15, RZ, RZ, 0x3ed0f5d2 ;  /* 0x3ed0f5d2ff0f7424 */ /* 0x000fe200078e00ff */
[----:B------:R-:W-:Y:S01]  /*1410*/  UMOV UR8, 0xfefa39ef ;  /* 0xfefa39ef00087882 */ /* 0x000fe20000000000 */
[----:B------:R-:W-:-:S04]  /*1420*/  UMOV UR9, 0x3fe62e42 ;  /* 0x3fe62e4200097882 */ /* 0x000fc80000000000 */
[----:B------:R-:W-:-:S10]  /*1430*/  @!P0 DMUL R22, R10, 1.80143985094819840000e+16 ;  /* 0x435000000a168828 */ /* 0x000fd40000000000 */
[----:B------:R-:W-:Y:S01]  /*1440*/  @!P0 IMAD.MOV.U32 R11, RZ, RZ, R23 ;  /* 0x000000ffff0b8224 */ /* 0x000fe200078e0017 */
[----:B------:R-:W-:Y:S01]  /*1450*/  @!P0 LEA.HI R3, R23, 0xffffffca, RZ, 0xc ;  /* 0xffffffca17038811 */ /* 0x000fe200078f60ff */
[----:B------:R-:W-:-:S03]  /*1460*/  @!P0 IMAD.MOV.U32 R10, RZ, RZ, R22 ;  /* 0x000000ffff0a8224 */ /* 0x000fc600078e0016 */
[----:B------:R-:W-:Y:S01]  /*1470*/  LOP3.LUT R11, R11, 0x800fffff, RZ, 0xc0, !PT ;  /* 0x800fffff0b0b7812 */ /* 0x000fe200078ec0ff */
[----:B------:R-:W-:-:S03]  /*1480*/  IMAD.MOV.U32 R12, RZ, RZ, R10 ;  /* 0x000000ffff0c7224 */ /* 0x000fc600078e000a */
[----:B------:R-:W-:-:S04]  /*1490*/  LOP3.LUT R13, R11, 0x3ff00000, RZ, 0xfc, !PT ;  /* 0x3ff000000b0d7812 */ /* 0x000fc800078efcff */
[----:B------:R-:W-:-:S13]  /*14a0*/  ISETP.GE.U32.AND P1, PT, R13, 0x3ff6a09f, PT ;  /* 0x3ff6a09f0d00780c */ /* 0x000fda0003f26070 */
[----:B------:R-:W-:-:S04]  /*14b0*/  @P1 VIADD R11, R13, 0xfff00000 ;  /* 0xfff000000d0b1836 */ /* 0x000fc80000000000 */
[----:B------:R-:W-:-:S06]  /*14c0*/  @P1 IMAD.MOV.U32 R13, RZ, RZ, R11 ;  /* 0x000000ffff0d1224 */ /* 0x000fcc00078e000b */
[C---:B------:R-:W-:Y:S02]  /*14d0*/  DADD R18, R12.reuse, 1 ;  /* 0x3ff000000c127429 */ /* 0x040fe40000000000 */
[----:B------:R-:W-:-:S04]  /*14e0*/  DADD R12, R12, -1 ;  /* 0xbff000000c0c7429 */ /* 0x000fc80000000000 */
[----:B------:R-:W0:Y:S02]  /*14f0*/  MUFU.RCP64H R17, R19 ;  /* 0x0000001300117308 */ /* 0x000e240000001800 */
[----:B0-----:R-:W-:-:S08]  /*1500*/  DFMA R10, -R18, R16, 1 ;  /* 0x3ff00000120a742b */ /* 0x001fd00000000110 */
[----:B------:R-:W-:-:S08]  /*1510*/  DFMA R10, R10, R10, R10 ;  /* 0x0000000a0a0a722b */ /* 0x000fd0000000000a */
[----:B------:R-:W-:-:S08]  /*1520*/  DFMA R16, R16, R10, R16 ;  /* 0x0000000a1010722b */ /* 0x000fd00000000010 */
[----:B------:R-:W-:-:S08]  /*1530*/  DMUL R10, R12, R16 ;  /* 0x000000100c0a7228 */ /* 0x000fd00000000000 */
[----:B------:R-:W-:-:S08]  /*1540*/  DFMA R10, R12, R16, R10 ;  /* 0x000000100c0a722b */ /* 0x000fd0000000000a */
[----:B------:R-:W-:-:S08]  /*1550*/  DMUL R24, R10, R10 ;  /* 0x0000000a0a187228 */ /* 0x000fd00000000000 */
[----:B------:R-:W-:Y:S01]  /*1560*/  DFMA R14, R24, UR6, R14 ;  /* 0x00000006180e7c2b */ /* 0x000fe2000800000e */
[----:B------:R-:W-:Y:S01]  /*1570*/  UMOV UR6, 0x75488a3f ;  /* 0x75488a3f00067882 */ /* 0x000fe20000000000 */
[----:B------:R-:W-:-:S06]  /*1580*/  UMOV UR7, 0x3ef3b20a ;  /* 0x3ef3b20a00077882 */ /* 0x000fcc0000000000 */
[----:B------:R-:W-:Y:S01]  /*1590*/  DFMA R20, R24, R14, UR6 ;  /* 0x0000000618147e2b */ /* 0x000fe2000800000e */
[----:B------:R-:W-:Y:S01]  /*15a0*/  UMOV UR6, 0xe4faecd5 ;  /* 0xe4faecd500067882 */ /* 0x000fe20000000000 */
[----:B------:R-:W-:Y:S01]  /*15b0*/  UMOV UR7, 0x3f1745cd ;  /* 0x3f1745cd00077882 */ /* 0x000fe20000000000 */
[----:B------:R-:W-:-:S05]  /*15c0*/  DADD R14, R12, -R10 ;  /* 0x000000000c0e7229 */ /* 0x000fca000000080a */
[----:B------:R-:W-:Y:S01]  /*15d0*/  DFMA R20, R24, R20, UR6 ;  /* 0x0000000618147e2b */ /* 0x000fe20008000014 */
[----:B------:R-:W-:Y:S01]  /*15e0*/  UMOV UR6, 0x258a578b ;  /* 0x258a578b00067882 */ /* 0x000fe20000000000 */
[----:B------:R-:W-:Y:S01]  /*15f0*/  UMOV UR7, 0x3f3c71c7 ;  /* 0x3f3c71c700077882 */ /* 0x000fe20000000000 */
[----:B------:R-:W-:-:S05]  /*1600*/  DADD R14, R14, R14 ;  /* 0x000000000e0e7229 */ /* 0x000fca000000000e */
[----:B------:R-:W-:Y:S01]  /*1610*/  DFMA R20, R24, R20, UR6 ;  /* 0x0000000618147e2b */ /* 0x000fe20008000014 */
[----:B------:R-:W-:Y:S01]  /*1620*/  UMOV UR6, 0x9242b910 ;  /* 0x9242b91000067882 */ /* 0x000fe20000000000 */
[----:B------:R-:W-:Y:S01]  /*1630*/  UMOV UR7, 0x3f624924 ;  /* 0x3f62492400077882 */ /* 0x000fe20000000000 */
[----:B------:R-:W-:-:S05]  /*1640*/  DFMA R14, R12, -R10, R14 ;  /* 0x8000000a0c0e722b */ /* 0x000fca000000000e */
[----:B------:R-:W-:Y:S01]  /*1650*/  DFMA R20, R24, R20, UR6 ;  /* 0x0000000618147e2b */ /* 0x000fe20008000014 */
[----:B------:R-:W-:Y:S01]  /*1660*/  UMOV UR6, 0x99999dfb ;  /* 0x99999dfb00067882 */ /* 0x000fe20000000000 */
[----:B------:R-:W-:Y:S01]  /*1670*/  UMOV UR7, 0x3f899999 ;  /* 0x3f89999900077882 */ /* 0x000fe20000000000 */
[----:B------:R-:W-:Y:S02]  /*1680*/  DMUL R14, R16, R14 ;  /* 0x0000000e100e7228 */ /* 0x000fe40000000000 */
[----:B------:R-:W-:-:S03]  /*1690*/  DMUL R16, R10, R10 ;  /* 0x0000000a0a107228 */ /* 0x000fc60000000000 */
[----:B------:R-:W-:Y:S01]  /*16a0*/  DFMA R20, R24, R20, UR6 ;  /* 0x0000000618147e2b */ /* 0x000fe20008000014 */
[----:B------:R-:W-:Y:S01]  /*16b0*/  UMOV UR6, 0x55555555 ;  /* 0x5555555500067882 */ /* 0x000fe20000000000 */
[----:B------:R-:W-:-:S03]  /*16c0*/  UMOV UR7, 0x3fb55555 ;  /* 0x3fb5555500077882 */ /* 0x000fc60000000000 */
[----:B------:R-:W-:Y:S02]  /*16d0*/  VIADD R23, R15, 0x100000 ;  /* 0x001000000f177836 */ /* 0x000fe40000000000 */
[----:B------:R-:W-:Y:S01]  /*16e0*/  IMAD.MOV.U32 R22, RZ, RZ, R14 ;  /* 0x000000ffff167224 */ /* 0x000fe200078e000e */
[----:B------:R-:W-:-:S08]  /*16f0*/  DFMA R12, R24, R20, UR6 ;  /* 0x00000006180c7e2b */ /* 0x000fd00008000014 */
[----:B------:R-:W-:Y:S01]  /*1700*/  DADD R18, -R12, UR6 ;  /* 0x000000060c127e29 */ /* 0x000fe20008000100 */
[----:B------:R-:W-:Y:S01]  /*1710*/  UMOV UR6, 0xb9e7b0 ;  /* 0x00b9e7b000067882 */ /* 0x000fe20000000000 */
[----:B------:R-:W-:-:S06]  /*1720*/  UMOV UR7, 0x3c46a4cb ;  /* 0x3c46a4cb00077882 */ /* 0x000fcc0000000000 */
[----:B------:R-:W-:Y:S02]  /*1730*/  DFMA R18, R24, R20, R18 ;  /* 0x000000141812722b */ /* 0x000fe40000000012 */
[C---:B------:R-:W-:Y:S02]  /*1740*/  DFMA R20, R10.reuse, R10, -R16 ;  /* 0x0000000a0a14722b */ /* 0x040fe40000000810 */
[----:B------:R-:W-:-:S06]  /*1750*/  DMUL R24, R10, R16 ;  /* 0x000000100a187228 */ /* 0x000fcc0000000000 */
[----:B------:R-:W-:Y:S02]  /*1760*/  DFMA R20, R10, R22, R20 ;  /* 0x000000160a14722b */ /* 0x000fe40000000014 */
[----:B------:R-:W-:Y:S01]  /*1770*/  DADD R22, R18, -UR6 ;  /* 0x8000000612167e29 */ /* 0x000fe20008000000 */
[----:B------:R-:W-:Y:S01]  /*1780*/  UMOV UR6, 0x80000000 ;  /* 0x8000000000067882 */ /* 0x000fe20000000000 */
[----:B------:R-:W-:Y:S01]  /*1790*/  DFMA R18, R10, R16, -R24 ;  /* 0x000000100a12722b */ /* 0x000fe20000000818 */
[----:B------:R-:W-:-:S07]  /*17a0*/  UMOV UR7, 0x43300000 ;  /* 0x4330000000077882 */ /* 0x000fce0000000000 */
[----:B------:R-:W-:Y:S02]  /*17b0*/  DFMA R18, R14, R16, R18 ;  /* 0x000000100e12722b */ /* 0x000fe40000000012 */
[----:B------:R-:W-:-:S06]  /*17c0*/  DADD R16, R12, R22 ;  /* 0x000000000c107229 */ /* 0x000fcc0000000016 */
[----:B------:R-:W-:Y:S02]  /*17d0*/  DFMA R18, R10, R20, R18 ;  /* 0x000000140a12722b */ /* 0x000fe40000000012 */
[----:B------:R-:W-:Y:S02]  /*17e0*/  DADD R20, R12, -R16 ;  /* 0x000000000c147229 */ /* 0x000fe40000000810 */
[----:B------:R-:W-:-:S06]  /*17f0*/  DMUL R12, R16, R24 ;  /* 0x00000018100c7228 */ /* 0x000fcc0000000000 */
[----:B------:R-:W-:Y:S02]  /*1800*/  DADD R22, R22, R20 ;  /* 0x0000000016167229 */ /* 0x000fe40000000014 */
[----:B------:R-:W-:-:S08]  /*1810*/  DFMA R20, R16, R24, -R12 ;  /* 0x000000181014722b */ /* 0x000fd0000000080c */
[----:B------:R-:W-:-:S08]  /*1820*/  DFMA R18, R16, R18, R20 ;  /* 0x000000121012722b */ /* 0x000fd00000000014 */
[----:B------:R-:W-:-:S08]  /*1830*/  DFMA R22, R22, R24, R18 ;  /* 0x000000181616722b */ /* 0x000fd00000000012 */
[----:B------:R-:W-:-:S08]  /*1840*/  DADD R18, R12, R22 ;  /* 0x000000000c127229 */ /* 0x000fd00000000016 */
[--C-:B------:R-:W-:Y:S02]  /*1850*/  DADD R16, R10, R18.reuse ;  /* 0x000000000a107229 */ /* 0x100fe40000000012 */
[----:B------:R-:W-:-:S06]  /*1860*/  DADD R12, R12, -R18 ;  /* 0x000000000c0c7229 */ /* 0x000fcc0000000812 */
[----:B------:R-:W-:Y:S02]  /*1870*/  DADD R10, R10, -R16 ;  /* 0x000000000a0a7229 */ /* 0x000fe40000000810 */
[----:B------:R-:W-:-:S06]  /*1880*/  DADD R12, R22, R12 ;  /* 0x00000000160c7229 */ /* 0x000fcc000000000c */
[----:B------:R-:W-:-:S08]  /*1890*/  DADD R10, R18, R10 ;  /* 0x00000000120a7229 */ /* 0x000fd0000000000a */
[----:B------:R-:W-:Y:S01]  /*18a0*/  DADD R10, R12, R10 ;  /* 0x000000000c0a7229 */ /* 0x000fe2000000000a */
[C---:B------:R-:W-:Y:S02]  /*18b0*/  VIADD R12, R3.reuse, 0xfffffc01 ;  /* 0xfffffc01030c7836 */ /* 0x040fe40000000000 */
[----:B------:R-:W-:Y:S02]  /*18c0*/  @P1 VIADD R12, R3, 0xfffffc02 ;  /* 0xfffffc02030c1836 */ /* 0x000fe40000000000 */
[----:B------:R-:W-:-:S03]  /*18d0*/  IMAD.MOV.U32 R13, RZ, RZ, 0x43300000 ;  /* 0x43300000ff0d7424 */ /* 0x000fc600078e00ff */
[----:B------:R-:W-:Y:S01]  /*18e0*/  DADD R18, R14, R10 ;  /* 0x000000000e127229 */ /* 0x000fe2000000000a */
[----:B------:R-:W-:-:S06]  /*18f0*/  LOP3.LUT R12, R12, 0x80000000, RZ, 0x3c, !PT ;  /* 0x800000000c0c7812 */ /* 0x000fcc00078e3cff */
[----:B------:R-:W-:Y:S01]  /*1900*/  DADD R12, R12, -UR6 ;  /* 0x800000060c0c7e29 */ /* 0x000fe20008000000 */
[----:B------:R-:W-:Y:S01]  /*1910*/  UMOV UR6, 0xfefa39ef ;  /* 0xfefa39ef00067882 */ /* 0x000fe20000000000 */
[----:B------:R-:W-:Y:S01]  /*1920*/  DADD R14, R16, R18 ;  /* 0x00000000100e7229 */ /* 0x000fe20000000012 */
[----:B------:R-:W-:-:S07]  /*1930*/  UMOV UR7, 0x3fe62e42 ;  /* 0x3fe62e4200077882 */ /* 0x000fce0000000000 */
[--C-:B------:R-:W-:Y:S01]  /*1940*/  DFMA R10, R12, UR6, R14.reuse ;  /* 0x000000060c0a7c2b */ /* 0x100fe2000800000e */
[----:B------:R-:W-:Y:S01]  /*1950*/  UMOV UR6, 0x3b39803f ;  /* 0x3b39803f00067882 */ /* 0x000fe20000000000 */
[----:B------:R-:W-:Y:S01]  /*1960*/  DADD R20, R16, -R14 ;  /* 0x0000000010147229 */ /* 0x000fe2000000080e */
[----:B------:R-:W-:-:S05]  /*1970*/  UMOV UR7, 0x3c7abc9e ;  /* 0x3c7abc9e00077882 */ /* 0x000fca0000000000 */
[----:B------:R-:W-:Y:S02]  /*1980*/  DFMA R16, R12, -UR8, R10 ;  /* 0x800000080c107c2b */ /* 0x000fe4000800000a */
[----:B------:R-:W-:-:S06]  /*1990*/  DADD R20, R18, R20 ;  /* 0x0000000012147229 */ /* 0x000fcc0000000014 */
[----:B------:R-:W-:-:S08]  /*19a0*/  DADD R16, -R14, R16 ;  /* 0x000000000e107229 */ /* 0x000fd00000000110 */
[----:B------:R-:W-:-:S08]  /*19b0*/  DADD R16, R20, -R16 ;  /* 0x0000000014107229 */ /* 0x000fd00000000810 */
[----:B------:R-:W-:Y:S01]  /*19c0*/  DFMA R16, R12, UR6, R16 ;  /* 0x000000060c107c2b */ /* 0x000fe20008000010 */
[----:B------:R-:W-:Y:S02]  /*19d0*/  USHF.L.U32 UR7, UR5, 0x1, URZ ;  /* 0x0000000105077899 */ /* 0x000fe400080006ff */
[----:B------:R-:W-:Y:S02]  /*19e0*/  ULOP3.LUT UR6, UR5, 0xff0fffff, URZ, 0xc0, !UPT ;  /* 0xff0fffff05067892 */ /* 0x000fe4000f8ec0ff */
[----:B------:R-:W-:-:S03]  /*19f0*/  UISETP.GT.U32.AND UP0, UPT, UR7, -0x2000001, UPT ;  /* 0xfdffffff0700788c */ /* 0x000fc6000bf04070 */
[----:B------:R-:W-:Y:S01]  /*1a00*/  DADD R12, R10, R16 ;  /* 0x000000000a0c7229 */ /* 0x000fe20000000010 */
[----:B------:R-:W-:-:S03]  /*1a10*/  USEL UR7, UR6, UR5, UP0 ;  /* 0x0000000506077287 */ /* 0x000fc60008000000 */
[----:B------:R-:W-:-:S04]  /*1a20*/  UMOV UR6, UR4 ;  /* 0x0000000400067c82 */ /* 0x000fc80008000000 */
[----:B------:R-:W-:Y:S02]  /*1a30*/  DADD R10, R10, -R12 ;  /* 0x000000000a0a7229 */ /* 0x000fe4000000080c */
[----:B------:R-:W-:-:S06]  /*1a40*/  DMUL R20, R12, UR6 ;  /* 0x000000060c147c28 */ /* 0x000fcc0008000000 */
[----:B------:R-:W-:Y:S02]  /*1a50*/  DADD R10, R16, R10 ;  /* 0x00000000100a7229 */ /* 0x000fe4000000000a */
[----:B------:R-:W-:-:S08]  /*1a60*/  DFMA R14, R12, UR6, -R20 ;  /* 0x000000060c0e7c2b */ /* 0x000fd00008000814 */
[----:B------:R-:W-:Y:S01]  /*1a70*/  DFMA R14, R10, UR6, R14 ;  /* 0x000000060a0e7c2b */ /* 0x000fe2000800000e */
[----:B------:R-:W-:Y:S01]  /*1a80*/  UMOV UR6, 0x3b39803f ;  /* 0x3b39803f00067882 */ /* 0x000fe20000000000 */
[----:B------:R-:W-:Y:S01]  /*1a90*/  IMAD.MOV.U32 R10, RZ, RZ, 0x652b82fe ;  /* 0x652b82feff0a7424 */ /* 0x000fe200078e00ff */
[----:B------:R-:W-:Y:S01]  /*1aa0*/  UMOV UR7, 0x3c7abc9e ;  /* 0x3c7abc9e00077882 */ /* 0x000fe20000000000 */
[----:B------:R-:W-:-:S04]  /*1ab0*/  IMAD.MOV.U32 R11, RZ, RZ, 0x3ff71547 ;  /* 0x3ff71547ff0b7424 */ /* 0x000fc800078e00ff */
[----:B------:R-:W-:-:S08]  /*1ac0*/  DADD R12, R20, R14 ;  /* 0x00000000140c7229 */ /* 0x000fd0000000000e */
[----:B------:R-:W-:Y:S02]  /*1ad0*/  DFMA R10, R12, R10, 6.75539944105574400000e+15 ;  /* 0x433800000c0a742b */ /* 0x000fe4000000000a */
[----:B------:R-:W-:-:S06]  /*1ae0*/  FSETP.GEU.AND P0, PT, |R13|, 4.1917929649353027344, PT ;  /* 0x4086232b0d00780b */ /* 0x000fcc0003f0e200 */
[----:B------:R-:W-:-:S08]  /*1af0*/  DADD R18, R10, -6.75539944105574400000e+15 ;  /* 0xc33800000a127429 */ /* 0x000fd00000000000 */
[----:B------:R-:W-:-:S08]  /*1b00*/  DFMA R16, R18, -UR8, R12 ;  /* 0x8000000812107c2b */ /* 0x000fd0000800000c */
[----:B------:R-:W-:Y:S01]  /*1b10*/  DFMA R16, R18, -UR6, R16 ;  /* 0x8000000612107c2b */ /* 0x000fe20008000010 */
[----:B------:R-:W-:Y:S01]  /*1b20*/  UMOV UR6, 0x69ce2bdf ;  /* 0x69ce2bdf00067882 */ /* 0x000fe20000000000 */
[----:B------:R-:W-:Y:S01]  /*1b30*/  IMAD.MOV.U32 R18, RZ, RZ, -0x35dec16 ;  /* 0xfca213eaff127424 */ /* 0x000fe200078e00ff */
[----:B------:R-:W-:Y:S01]  /*1b40*/  UMOV UR7, 0x3e5ade15 ;  /* 0x3e5ade1500077882 */ /* 0x000fe20000000000 */
[----:B------:R-:W-:-:S06]  /*1b50*/  IMAD.MOV.U32 R19, RZ, RZ, 0x3e928af3 ;  /* 0x3e928af3ff137424 */ /* 0x000fcc00078e00ff */
[----:B------:R-:W-:Y:S01]  /*1b60*/  DFMA R18, R16, UR6, R18 ;  /* 0x0000000610127c2b */ /* 0x000fe20008000012 */
[----:B------:R-:W-:Y:S01]  /*1b70*/  UMOV UR6, 0x62401315 ;  /* 0x6240131500067882 */ /* 0x000fe20000000000 */
[----:B------:R-:W-:-:S06]  /*1b80*/  UMOV UR7, 0x3ec71dee ;  /* 0x3ec71dee00077882 */ /* 0x000fcc0000000000 */
[----:B------:R-:W-:Y:S01]  /*1b90*/  DFMA R18, R16, R18, UR6 ;  /* 0x0000000610127e2b */ /* 0x000fe20008000012 */
        /* <DEDUP_REMOVED lines=20> */
[----:B------:R-:W-:-:S08]  /*1ce0*/  DFMA R18, R16, R18, UR6 ;  /* 0x0000000610127e2b */ /* 0x000fd00008000012 */
[----:B------:R-:W-:-:S08]  /*1cf0*/  DFMA R18, R16, R18, 1 ;  /* 0x3ff000001012742b */ /* 0x000fd00000000012 */
[----:B------:R-:W-:Y:S02]  /*1d00*/  DFMA R18, R16, R18, 1 ;  /* 0x3ff000001012742b */ /* 0x000fe40000000012 */
[----:B------:R-:W-:-:S08]  /*1d10*/  DADD R16, R20, -R12 ;  /* 0x0000000014107229 */ /* 0x000fd0000000080c */
[----:B------:R-:W-:Y:S01]  /*1d20*/  DADD R16, R14, R16 ;  /* 0x000000000e107229 */ /* 0x000fe20000000010 */
[----:B------:R-:W-:Y:S02]  /*1d30*/  IMAD R15, R10, 0x100000, R19 ;  /* 0x001000000a0f7824 */ /* 0x000fe400078e0213 */
[----:B------:R-:W-:Y:S01]  /*1d40*/  IMAD.MOV.U32 R14, RZ, RZ, R18 ;  /* 0x000000ffff0e7224 */ /* 0x000fe200078e0012 */
[----:B------:R-:W-:Y:S07]  /*1d50*/  @!P0 BRA `(.L_x_29) ;  /* 0x0000000000308947 */ /* 0x000fee0003800000 */
[----:B------:R-:W-:Y:S01]  /*1d60*/  FSETP.GEU.AND P0, PT, |R13|, 4.2275390625, PT ;  /* 0x408748000d00780b */ /* 0x000fe20003f0e200 */
[C---:B------:R-:W-:Y:S02]  /*1d70*/  DADD R14, R12.reuse, +INF ;  /* 0x7ff000000c0e7429 */ /* 0x040fe40000000000 */
[----:B------:R-:W-:-:S08]  /*1d80*/  DSETP.GEU.AND P1, PT, R12, RZ, PT ;  /* 0x000000ff0c00722a */ /* 0x000fd00003f2e000 */
[----:B------:R-:W-:Y:S02]  /*1d90*/  FSEL R14, R14, RZ, P1 ;  /* 0x000000ff0e0e7208 */ /* 0x000fe40000800000 */
[----:B------:R-:W-:Y:S02]  /*1da0*/  @!P0 LEA.HI R3, R10, R10, RZ, 0x1 ;  /* 0x0000000a0a038211 */ /* 0x000fe400078f08ff */
[----:B------:R-:W-:Y:S02]  /*1db0*/  FSEL R15, R15, RZ, P1 ;  /* 0x000000ff0f0f7208 */ /* 0x000fe40000800000 */
[----:B------:R-:W-:-:S05]  /*1dc0*/  @!P0 SHF.R.S32.HI R3, RZ, 0x1, R3 ;  /* 0x00000001ff038819 */ /* 0x000fca0000011403 */
[----:B------:R-:W-:Y:S02]  /*1dd0*/  @!P0 IMAD.IADD R10, R10, 0x1, -R3 ;  /* 0x000000010a0a8824 */ /* 0x000fe400078e0a03 */
[----:B------:R-:W-:-:S03]  /*1de0*/  @!P0 IMAD R19, R3, 0x100000, R19 ;  /* 0x0010000003138824 */ /* 0x000fc600078e0213 */
[----:B------:R-:W-:Y:S01]  /*1df0*/  @!P0 LEA R11, R10, 0x3ff00000, 0x14 ;  /* 0x3ff000000a0b8811 */ /* 0x000fe200078ea0ff */
[----:B------:R-:W-:-:S06]  /*1e00*/  @!P0 IMAD.MOV.U32 R10, RZ, RZ, RZ ;  /* 0x000000ffff0a8224 */ /* 0x000fcc00078e00ff */
[----:B------:R-:W-:-:S11]  /*1e10*/  @!P0 DMUL R14, R18, R10 ;  /* 0x0000000a120e8228 */ /* 0x000fd60000000000 */
.L_x_29:
[----:B------:R-:W-:Y:S01]  /*1e20*/  DFMA R16, R16, R14, R14 ;  /* 0x0000000e1010722b */ /* 0x000fe2000000000e */
[----:B------:R-:W-:Y:S01]  /*1e30*/  IMAD.MOV.U32 R10, RZ, RZ, R0 ;  /* 0x000000ffff0a7224 */ /* 0x000fe200078e0000 */
[----:B------:R-:W-:Y:S01]  /*1e40*/  DSETP.NEU.AND P0, PT, |R14|, +INF , PT ;  /* 0x7ff000000e00742a */ /* 0x000fe20003f0d200 */
[----:B------:R-:W-:-:S07]  /*1e50*/  IMAD.MOV.U32 R11, RZ, RZ, 0x0 ;  /* 0x00000000ff0b7424 */ /* 0x000fce00078e00ff */
[----:B------:R-:W-:Y:S02]  /*1e60*/  FSEL R14, R14, R16, !P0 ;  /* 0x000000100e0e7208 */ /* 0x000fe40004000000 */
[----:B------:R-:W-:Y:S01]  /*1e70*/  FSEL R15, R15, R17, !P0 ;  /* 0x000000110f0f7208 */ /* 0x000fe20004000000 */
[----:B------:R-:W-:Y:S06]  /*1e80*/  RET.REL.NODEC R10 `(_Z9integral3dddPd) ;  /* 0xffffffe00a5c7950 */ /* 0x000fec0003c3ffff */
.L_x_30:
[----:B------:R-:W-:-:S00]  /*1e90*/  BRA `(.L_x_30) ;  /* 0xfffffffc00fc7947 */ /* 0x000fc0000383ffff */
[----:B------:R-:W-:-:S00]  /*1ea0*/  NOP ;  /* 0x0000000000007918 */ /* 0x000fc00000000000 */
        /* <DEDUP_REMOVED lines=13> */
.L_x_55:


//--------------------- .text._Z9integral2dddPd   --------------------------
	.section	.text._Z9integral2dddPd,"ax",@progbits
	.align	128
        .global         _Z9integral2dddPd
        .type           _Z9integral2dddPd,@function
        .size           _Z9integral2dddPd,(.L_x_57 - _Z9integral2dddPd)
        .other          _Z9integral2dddPd,@"STO_CUDA_ENTRY STV_DEFAULT"
_Z9integral2dddPd:
.text._Z9integral2dddPd:
        /* <DEDUP_REMOVED lines=21> */
[----:B------:R-:W-:Y:S05]  /*0150*/  CALL.REL.NOINC `($__internal_1_$__cuda_sm20_div_rn_f64_full) ;  /* 0x0000000800347944 */ /* 0x000fea0003c00000 */
.L_x_31:
        /* <DEDUP_REMOVED lines=22> */
[----:B------:R-:W-:Y:S05]  /*02c0*/  CALL.REL.NOINC `($_Z9integral2dddPd$__internal_accurate_pow) ;  /* 0x0000000c003c7944 */ /* 0x000fea0003c00000 */
[----:B------:R-:W-:Y:S05]  /*02d0*/  BSYNC.RECONVERGENT B0 ;  /* 0x0000000000007941 */ /* 0x000fea0003800200 */
.L_x_32:
        /* <DEDUP_REMOVED lines=19> */
.L_x_35:
[----:B------:R-:W-:-:S11]  /*0410*/  DADD R8, R4, 1 ;  /* 0x3ff0000004087429 */ /* 0x000fd60000000000 */
.L_x_34:
[----:B------:R-:W-:Y:S05]  /*0420*/  BSYNC.RECONVERGENT B0 ;  /* 0x0000000000007941 */ /* 0x000fea0003800200 */
.L_x_33:
[----:B------:R-:W-:Y:S01]  /*0430*/  DADD R12, -RZ, |R6| ;  /* 0x00000000ff0c7229 */ /* 0x000fe20000000506 */
[----:B------:R-:W-:Y:S01]  /*0440*/  BSSY.RECONVERGENT B0, `(.L_x_36) ;  /* 0x0000007000007945 */ /* 0x000fe20003800200 */
[----:B------:R-:W-:Y:S01]  /*0450*/  DSETP.NEU.AND P2, PT, R6, RZ, PT ;  /* 0x000000ff0600722a */ /* 0x000fe20003f4d000 */
[----:B------:R-:W-:Y:S01]  /*0460*/  ISETP.GE.AND P3, PT, R7, RZ, PT ;  /* 0x000000ff0700720c */ /* 0x000fe20003f66270 */
[----:B------:R-:W-:Y:S01]  /*0470*/  UMOV UR5, 0x3ff00000 ;  /* 0x3ff0000000057882 */ /* 0x000fe20000000000 */
[----:B------:R-:W-:-:S05]  /*0480*/  MOV R0, 0x4b0 ;  /* 0x000004b000007802 */ /* 0x000fca0000000f00 */
[----:B------:R-:W-:-:S07]  /*0490*/  IMAD.MOV.U32 R3, RZ, RZ, R13 ;  /* 0x000000ffff037224 */ /* 0x000fce00078e000d */
[----:B------:R-:W-:Y:S05]  /*04a0*/  CALL.REL.NOINC `($_Z9integral2dddPd$__internal_accurate_pow) ;  /* 0x0000000800c47944 */ /* 0x000fea0003c00000 */
[----:B------:R-:W-:Y:S05]  /*04b0*/  BSYNC.RECONVERGENT B0 ;  /* 0x0000000000007941 */ /* 0x000fea0003800200 */
.L_x_36:
        /* <DEDUP_REMOVED lines=19> */
.L_x_39:
[----:B------:R-:W-:-:S11]  /*05f0*/  DADD R10, R6, 1 ;  /* 0x3ff00000060a7429 */ /* 0x000fd60000000000 */
.L_x_38:
[----:B------:R-:W-:Y:S05]  /*0600*/  BSYNC.RECONVERGENT B0 ;  /* 0x0000000000007941 */ /* 0x000fea0003800200 */
.L_x_37:
[----:B------:R-:W-:Y:S01]  /*0610*/  DADD R12, -RZ, |R4| ;  /* 0x00000000ff0c7229 */ /* 0x000fe20000000504 */
[----:B------:R-:W-:Y:S01]  /*0620*/  BSSY.RECONVERGENT B0, `(.L_x_40) ;  /* 0x0000006000007945 */ /* 0x000fe20003800200 */
[----:B------:R-:W-:Y:S01]  /*0630*/  DSETP.NEU.AND P2, PT, R4, RZ, PT ;  /* 0x000000ff0400722a */ /* 0x000fe20003f4d000 */
[----:B------:R-:W-:Y:S01]  /*0640*/  MOV R0, 0x680 ;  /* 0x0000068000007802 */ /* 0x000fe20000000f00 */
[----:B------:R-:W-:-:S06]  /*0650*/  UMOV UR5, 0x40000000 ;  /* 0x4000000000057882 */ /* 0x000fcc0000000000 */
[----:B------:R-:W-:-:S07]  /*0660*/  IMAD.MOV.U32 R3, RZ, RZ, R13 ;  /* 0x000000ffff037224 */ /* 0x000fce00078e000d */
[----:B------:R-:W-:Y:S05]  /*0670*/  CALL.REL.NOINC `($_Z9integral2dddPd$__internal_accurate_pow) ;  /* 0x0000000800507944 */ /* 0x000fea0003c00000 */
[----:B------:R-:W-:Y:S05]  /*0680*/  BSYNC.RECONVERGENT B0 ;  /* 0x0000000000007941 */ /* 0x000fea0003800200 */
.L_x_40:
        /* <DEDUP_REMOVED lines=13> */
.L_x_43:
[----:B------:R-:W-:-:S11]  /*0760*/  DADD R12, R4, 2 ;  /* 0x40000000040c7429 */ /* 0x000fd60000000000 */
.L_x_42:
[----:B------:R-:W-:Y:S05]  /*0770*/  BSYNC.RECONVERGENT B0 ;  /* 0x0000000000007941 */ /* 0x000fea0003800200 */
.L_x_41:
[----:B------:R-:W-:Y:S01]  /*0780*/  DADD R8, R8, 1 ;  /* 0x3ff0000008087429 */ /* 0x000fe20000000000 */
[----:B------:R-:W-:Y:S01]  /*0790*/  BSSY.RECONVERGENT B0, `(.L_x_44) ;  /* 0x000000c000007945 */ /* 0x000fe20003800200 */
[----:B------:R-:W-:Y:S01]  /*07a0*/  DADD R14, -RZ, |R6| ;  /* 0x00000000ff0e7229 */ /* 0x000fe20000000506 */
[----:B------:R-:W-:Y:S01]  /*07b0*/  MOV R0, 0x850 ;  /* 0x0000085000007802 */ /* 0x000fe20000000f00 */
[----:B------:R-:W-:Y:S01]  /*07c0*/  DSETP.NEU.AND P0, PT, R4, 1, PT ;  /* 0x3ff000000400742a */ /* 0x000fe20003f0d000 */
[----:B------:R-:W-:Y:S01]  /*07d0*/  UMOV UR5, 0x40000000 ;  /* 0x4000000000057882 */ /* 0x000fe20000000000 */
[----:B------:R-:W-:Y:S02]  /*07e0*/  DSETP.NEU.AND P2, PT, R6, RZ, PT ;  /* 0x000000ff0600722a */ /* 0x000fe40003f4d000 */
[----:B------:R-:W-:-:S04]  /*07f0*/  DADD R8, R8, R12 ;  /* 0x0000000008087229 */ /* 0x000fc8000000000c */
[----:B------:R-:W-:Y:S02]  /*0800*/  IMAD.MOV.U32 R12, RZ, RZ, R14 ;  /* 0x000000ffff0c7224 */ /* 0x000fe400078e000e */
[----:B------:R-:W-:-:S04]  /*0810*/  IMAD.MOV.U32 R3, RZ, RZ, R15 ;  /* 0x000000ffff037224 */ /* 0x000fc800078e000f */
[----:B------:R-:W-:Y:S02]  /*0820*/  FSEL R4, R8, RZ, P0 ;  /* 0x000000ff08047208 */ /* 0x000fe40000000000 */
[----:B------:R-:W-:-:S07]  /*0830*/  FSEL R5, R9, 2.125, P0 ;  /* 0x4008000009057808 */ /* 0x000fce0000000000 */
[----:B------:R-:W-:Y:S05]  /*0840*/  CALL.REL.NOINC `($_Z9integral2dddPd$__internal_accurate_pow) ;  /* 0x0000000400dc7944 */ /* 0x000fea0003c00000 */
[----:B------:R-:W-:Y:S05]  /*0850*/  BSYNC.RECONVERGENT B0 ;  /* 0x0000000000007941 */ /* 0x000fea0003800200 */
.L_x_44:
[----:B------:R-:W-:Y:S01]  /*0860*/  DADD R8, R6, 2 ;  /* 0x4000000006087429 */ /* 0x000fe20000000000 */
[----:B------:R-:W0:Y:S01]  /*0870*/  LDCU.64 UR4, c[0x0][0x358] ;  /* 0x00006b00ff0477ac */ /* 0x000e220008000a00 */
[----:B------:R-:W-:Y:S01]  /*0880*/  BSSY.RECONVERGENT B0, `(.L_x_45) ;  /* 0x000000d000007945 */ /* 0x000fe20003800200 */
[----:B------:R-:W-:-:S07]  /*0890*/  @!P2 CS2R R12, SRZ ;  /* 0x00000000000ca805 */ /* 0x000fce000001ff00 */
[----:B------:R-:W-:-:S04]  /*08a0*/  LOP3.LUT R8, R9, 0x7ff00000, RZ, 0xc0, !PT ;  /* 0x7ff0000009087812 */ /* 0x000fc800078ec0ff */
[----:B------:R-:W-:-:S13]  /*08b0*/  ISETP.NE.AND P0, PT, R8, 0x7ff00000, PT ;  /* 0x7ff000000800780c */ /* 0x000fda0003f05270 */
[----:B0-----:R-:W-:Y:S05]  /*08c0*/  @P0 BRA `(.L_x_46) ;  /* 0x0000000000200947 */ /* 0x001fea0003800000 */
[----:B------:R-:W-:-:S14]  /*08d0*/  DSETP.NAN.AND P0, PT, R6, R6, PT ;  /* 0x000000060600722a */ /* 0x000fdc0003f08000 */
[----:B------:R-:W-:Y:S05]  /*08e0*/  @P0 BRA `(.L_x_47) ;  /* 0x0000000000140947 */ /* 0x000fea0003800000 */
[----:B------:R-:W-:-:S14]  /*08f0*/  DSETP.NEU.AND P0, PT, |R6|, +INF , PT ;  /* 0x7ff000000600742a */ /* 0x000fdc0003f0d200 */
[----:B------:R-:W-:Y:S05]  /*0900*/  @P0 BRA `(.L_x_46) ;  /* 0x0000000000100947 */ /* 0x000fea0003800000 */
[----:B------:R-:W-:Y:S02]  /*0910*/  IMAD.MOV.U32 R12, RZ, RZ, 0x0 ;  /* 0x00000000ff0c7424 */ /* 0x000fe400078e00ff */
[----:B------:R-:W-:Y:S01]  /*0920*/  IMAD.MOV.U32 R13, RZ, RZ, 0x7ff00000 ;  /* 0x7ff00000ff0d7424 */ /* 0x000fe200078e00ff */
[----:B------:R-:W-:Y:S06]  /*0930*/  BRA `(.L_x_46) ;  /* 0x0000000000047947 */ /* 0x000fec0003800000 */
.L_x_47:
[----:B------:R-:W-:-:S11]  /*0940*/  DADD R12, R6, 2 ;  /* 0x40000000060c7429 */ /* 0x000fd60000000000 */
.L_x_46:
[----:B------:R-:W-:Y:S05]  /*0950*/  BSYNC.RECONVERGENT B0 ;  /* 0x0000000000007941 */ /* 0x000fea0003800200 */
.L_x_45:
[----:B------:R-:W-:Y:S01]  /*0960*/  DADD R10, R10, 1 ;  /* 0x3ff000000a0a7429 */ /* 0x000fe20000000000 */
[----:B------:R-:W0:Y:S01]  /*0970*/  LDC.64 R8, c[0x0][0x398] ;  /* 0x0000e600ff087b82 */ /* 0x000e220000000a00 */
[----:B------:R-:W-:-:S06]  /*0980*/  DSETP.NEU.AND P0, PT, R6, 1, PT ;  /* 0x3ff000000600742a */ /* 0x000fcc0003f0d000 */
[----:B------:R-:W-:Y:S01]  /*0990*/  DADD R10, R10, R12 ;  /* 0x000000000a0a7229 */ /* 0x000fe2000000000c */
[----:B------:R-:W1:Y:S09]  /*09a0*/  LDC.64 R12, c[0x0][0x390] ;  /* 0x0000e400ff0c7b82 */ /* 0x000e720000000a00 */
[----:B------:R-:W-:-:S02]  /*09b0*/  FSEL R6, R10, RZ, P0 ;  /* 0x000000ff0a067208 */ /* 0x000fc40000000000 */
[----:B------:R-:W-:Y:S01]  /*09c0*/  FSEL R7, R11, 2.125, P0 ;  /* 0x400800000b077808 */ /* 0x000fe20000000000 */
[----:B0-----:R-:W-:-:S05]  /*09d0*/  IMAD.WIDE R2, R2, 0x8, R8 ;  /* 0x0000000802027825 */ /* 0x001fca00078e0208 */
[----:B------:R-:W-:-:S08]  /*09e0*/  DADD R4, R4, R6 ;  /* 0x0000000004047229 */ /* 0x000fd00000000006 */
[----:B------:R-:W-:-:S08]  /*09f0*/  DMUL R4, R4, 0.5 ;  /* 0x3fe0000004047828 */ /* 0x000fd00000000000 */
[----:B-1----:R-:W-:-:S07]  /*0a00*/  DMUL R4, R4, R12 ;  /* 0x0000000c04047228 */ /* 0x002fce0000000000 */
[----:B------:R-:W-:Y:S01]  /*0a10*/  STG.E.64 desc[UR4][R2.64], R4 ;  /* 0x0000000402007986 */ /* 0x000fe2000c101b04 */
[----:B------:R-:W-:Y:S05]  /*0a20*/  EXIT ;  /* 0x000000000000794d */ /* 0x000fea0003800000 */
        .weak           $__internal_1_$__cuda_sm20_div_rn_f64_full
        .type           $__internal_1_$__cuda_sm20_div_rn_f64_full,@function
        .size           $__internal_1_$__cuda_sm20_div_rn_f64_full,($_Z9integral2dddPd$__internal_accurate_pow - $__internal_1_$__cuda_sm20_div_rn_f64_full)
$__internal_1_$__cuda_sm20_div_rn_f64_full:
        /* <DEDUP_REMOVED lines=62> */
.L_x_48:
        /* <DEDUP_REMOVED lines=17> */
.L_x_51:
[----:B------:R-:W-:Y:S01]  /*0f20*/  LOP3.LUT R11, R3, 0x80000, RZ, 0xfc, !PT ;  /* 0x00080000030b7812 */ /* 0x000fe200078efcff */
[----:B------:R-:W-:Y:S01]  /*0f30*/  IMAD.MOV.U32 R10, RZ, RZ, R2 ;  /* 0x000000ffff0a7224 */ /* 0x000fe200078e0002 */
[----:B------:R-:W-:Y:S06]  /*0f40*/  BRA `(.L_x_49) ;  /* 0x0000000000087947 */ /* 0x000fec0003800000 */
.L_x_50:
[----:B------:R-:W-:Y:S01]  /*0f50*/  LOP3.LUT R11, R7, 0x80000, RZ, 0xfc, !PT ;  /* 0x00080000070b7812 */ /* 0x000fe200078efcff */
[----:B------:R-:W-:-:S07]  /*0f60*/  IMAD.MOV.U32 R10, RZ, RZ, R6 ;  /* 0x000000ffff0a7224 */ /* 0x000fce00078e0006 */
.L_x_49:
[----:B------:R-:W-:Y:S02]  /*0f70*/  IMAD.MOV.U32 R2, RZ, RZ, R0 ;  /* 0x000000ffff027224 */ /* 0x000fe400078e0000 */
[----:B------:R-:W-:Y:S02]  /*0f80*/  IMAD.MOV.U32 R3, RZ, RZ, 0x0 ;  /* 0x00000000ff037424 */ /* 0x000fe400078e00ff */
[----:B------:R-:W-:Y:S02]  /*0f90*/  IMAD.MOV.U32 R4, RZ, RZ, R10 ;  /* 0x000000ffff047224 */ /* 0x000fe400078e000a */
[----:B------:R-:W-:Y:S01]  /*0fa0*/  IMAD.MOV.U32 R5, RZ, RZ, R11 ;  /* 0x000000ffff057224 */ /* 0x000fe200078e000b */
[----:B------:R-:W-:Y:S06]  /*0fb0*/  RET.REL.NODEC R2 `(_Z9integral2dddPd) ;  /* 0xfffffff002107950 */ /* 0x000fec0003c3ffff */
        .type           $_Z9integral2dddPd$__internal_accurate_pow,@function
        .size           $_Z9integral2dddPd$__internal_accurate_pow,(.L_x_57 - $_Z9integral2dddPd$__internal_accurate_pow)
$_Z9integral2dddPd$__internal_accurate_pow:
[----:B------:R-:W-:Y:S01]  /*0fc0*/  ISETP.GT.U32.AND P0, PT, R3, 0xfffff, PT ;  /* 0x000fffff0300780c */ /* 0x000fe20003f04070 */
[--C-:B------:R-:W-:Y:S01]  /*0fd0*/  IMAD.MOV.U32 R13, RZ, RZ, R3.reuse ;  /* 0x000000ffff0d7224 */ /* 0x100fe200078e0003 */
[----:B------:R-:W-:Y:S01]  /*0fe0*/  UMOV UR6, 0x7d2cafe2 ;  /* 0x7d2cafe200067882 */ /* 0x000fe20000000000 */
[----:B------:R-:W-:Y:S01]  /*0ff0*/  IMAD.MOV.U32 R20, RZ, RZ, 0x41ad3b5a ;  /* 0x41ad3b5aff147424 */ /* 0x000fe200078e00ff */
[----:B------:R-:W-:Y:S01]  /*1000*/  UMOV UR7, 0x3eb0f5ff ;  /* 0x3eb0f5ff00077882 */ /* 0x000fe20000000000 */
[----:B------:R-:W-:Y:S01]  /*1010*/  IMAD.MOV.U32 R21, RZ, RZ, 0x3ed0f5d2 ;  /* 0x3ed0f5d2ff157424 */ /* 0x000fe200078e00ff */
[----:B------:R-:W-:Y:S01]  /*1020*/  SHF.R.U32.HI R3, RZ, 0x14, R3 ;  /* 0x00000014ff037819 */ /* 0x000fe20000011603 */
[----:B------:R-:W-:Y:S01]  /*1030*/  UMOV UR8, 0xfefa39ef ;  /* 0xfefa39ef00087882 */ /* 0x000fe20000000000 */
[----:B------:R-:W-:-:S05]  /*1040*/  UMOV UR9, 0x3fe62e42 ;  /* 0x3fe62e4200097882 */ /* 0x000fca0000000000 */
[----:B------:R-:W-:-:S10]  /*1050*/  @!P0 DMUL R24, R12, 1.80143985094819840000e+16 ;  /* 0x435000000c188828 */ /* 0x000fd40000000000 */
[----:B------:R-:W-:Y:S01]  /*1060*/  @!P0 IMAD.MOV.U32 R13, RZ, RZ, R25 ;  /* 0x000000ffff0d8224 */ /* 0x000fe200078e0019 */
[----:B------:R-:W-:Y:S01]  /*1070*/  @!P0 LEA.HI R3, R25, 0xffffffca, RZ, 0xc ;  /* 0xffffffca19038811 */ /* 0x000fe200078f60ff */
[----:B------:R-:W-:-:S03]  /*1080*/  @!P0 IMAD.MOV.U32 R12, RZ, RZ, R24 ;  /* 0x000000ffff0c8224 */ /* 0x000fc600078e0018 */
[----:B------:R-:W-:Y:S01]  /*1090*/  LOP3.LUT R13, R13, 0x800fffff, RZ, 0xc0, !PT ;  /* 0x800fffff0d0d7812 */ /* 0x000fe200078ec0ff */
[----:B------:R-:W-:Y:S02]  /*10a0*/  IMAD.MOV.U32 R18, RZ, RZ, R12 ;  /* 0x000000ffff127224 */ /* 0x000fe400078e000c */
[----:B------:R-:W-:Y:S01]  /*10b0*/  IMAD.MOV.U32 R12, RZ, RZ, RZ ;  /* 0x000000ffff0c7224 */ /* 0x000fe200078e00ff */
        /* <DEDUP_REMOVED lines=34> */
[----:B------:R-:W-:-:S03]  /*12e0*/  DFMA R18, R26, R20, UR6 ;  /* 0x000000061a127e2b */ /* 0x000fc60008000014 */
[----:B------:R-:W-:Y:S02]  /*12f0*/  DMUL R14, R12, R14 ;  /* 0x0000000e0c0e7228 */ /* 0x000fe40000000000 */
[----:B------:R-:W-:-:S03]  /*1300*/  DMUL R12, R16, R16 ;  /* 0x00000010100c7228 */ /* 0x000fc60000000000 */
[----:B------:R-:W-:Y:S01]  /*1310*/  DADD R22, -R18, UR6 ;  /* 0x0000000612167e29 */ /* 0x000fe20008000100 */
[----:B------:R-:W-:Y:S01]  /*1320*/  UMOV UR6, 0xb9e7b0 ;  /* 0x00b9e7b000067882 */ /* 0x000fe20000000000 */
[----:B------:R-:W-:-:S03]  /*1330*/  UMOV UR7, 0x3c46a4cb ;  /* 0x3c46a4cb00077882 */ /* 0x000fc60000000000 */
[----:B------:R-:W-:Y:S02]  /*1340*/  VIADD R25, R15, 0x100000 ;  /* 0x001000000f197836 */ /* 0x000fe40000000000 */
[----:B------:R-:W-:Y:S01]  /*1350*/  IMAD.MOV.U32 R24, RZ, RZ, R14 ;  /* 0x000000ffff187224 */ /* 0x000fe200078e000e */
        /* <DEDUP_REMOVED lines=25> */
[----:B------:R-:W-:-:S05]  /*14f0*/  @P1 VIADD R18, R3, 0xfffffc02 ;  /* 0xfffffc0203121836 */ /* 0x000fca0000000000 */
[----:B------:R-:W-:Y:S01]  /*1500*/  DADD R20, R14, R16 ;  /* 0x000000000e147229 */ /* 0x000fe20000000010 */
[----:B------:R-:W-:Y:S01]  /*1510*/  LOP3.LUT R16, R18, 0x80000000, RZ, 0x3c, !PT ;  /* 0x8000000012107812 */ /* 0x000fe200078e3cff */
[----:B------:R-:W-:-:S06]  /*1520*/  IMAD.MOV.U32 R17, RZ, RZ, 0x43300000 ;  /* 0x43300000ff117424 */ /* 0x000fcc00078e00ff */
[----:B------:R-:W-:Y:S02]  /*1530*/  DADD R18, R12, R20 ;  /* 0x000000000c127229 */ /* 0x000fe40000000014 */
[----:B------:R-:W-:Y:S01]  /*1540*/  DADD R16, R16, -UR6 ;  /* 0x8000000610107e29 */ /* 0x000fe20008000000 */
[----:B------:R-:W-:Y:S01]  /*1550*/  UMOV UR6, 0xfefa39ef ;  /* 0xfefa39ef00067882 */ /* 0x000fe20000000000 */
[----:B------:R-:W-:-:S04]  /*1560*/  UMOV UR7, 0x3fe62e42 ;  /* 0x3fe62e4200077882 */ /* 0x000fc80000000000 */
[--C-:B------:R-:W-:Y:S02]  /*1570*/  DADD R12, R12, -R18.reuse ;  /* 0x000000000c0c7229 */ /* 0x100fe40000000812 */
[----:B------:R-:W-:Y:S01]  /*1580*/  DFMA R14, R16, UR6, R18 ;  /* 0x00000006100e7c2b */ /* 0x000fe20008000012 */
[----:B------:R-:W-:Y:S01]  /*1590*/  UMOV UR6, 0x3b39803f ;  /* 0x3b39803f00067882 */ /* 0x000fe20000000000 */
[----:B------:R-:W-:-:S04]  /*15a0*/  UMOV UR7, 0x3c7abc9e ;  /* 0x3c7abc9e00077882 */ /* 0x000fc80000000000 */
[----:B------:R-:W-:Y:S02]  /*15b0*/  DADD R12, R20, R12 ;  /* 0x00000000140c7229 */ /* 0x000fe4000000000c */
[----:B------:R-:W-:-:S08]  /*15c0*/  DFMA R22, R16, -UR8, R14 ;  /* 0x8000000810167c2b */ /* 0x000fd0000800000e */
        /* <DEDUP_REMOVED lines=12> */
[----:B------:R-:W-:Y:S01]  /*1690*/  DFMA R20, R18, UR6, -R16 ;  /* 0x0000000612147c2b */ /* 0x000fe20008000810 */
[----:B------:R-:W-:Y:S02]  /*16a0*/  IMAD.MOV.U32 R12, RZ, RZ, 0x652b82fe ;  /* 0x652b82feff0c7424 */ /* 0x000fe400078e00ff */
[----:B------:R-:W-:-:S05]  /*16b0*/  IMAD.MOV.U32 R13, RZ, RZ, 0x3ff71547 ;  /* 0x3ff71547ff0d7424 */ /* 0x000fca00078e00ff */
[----:B------:R-:W-:Y:S01]  /*16c0*/  DFMA R20, R14, UR6, R20 ;  /* 0x000000060e147c2b */ /* 0x000fe20008000014 */
[----:B------:R-:W-:Y:S01]  /*16d0*/  UMOV UR6, 0x3b39803f ;  /* 0x3b39803f00067882 */ /* 0x000fe20000000000 */
[----:B------:R-:W-:-:S06]  /*16e0*/  UMOV UR7, 0x3c7abc9e ;  /* 0x3c7abc9e00077882 */ /* 0x000fcc0000000000 */
[----:B------:R-:W-:-:S08]  /*16f0*/  DADD R14, R16, R20 ;  /* 0x00000000100e7229 */ /* 0x000fd00000000014 */
[----:B------:R-:W-:Y:S02]  /*1700*/  DFMA R12, R14, R12, 6.75539944105574400000e+15 ;  /* 0x433800000e0c742b */ /* 0x000fe4000000000c */
[----:B------:R-:W-:Y:S01]  /*1710*/  FSETP.GEU.AND P0, PT, |R15|, 4.1917929649353027344, PT ;  /* 0x4086232b0f00780b */ /* 0x000fe20003f0e200 */
[----:B------:R-:W-:-:S05]  /*1720*/  DADD R16, R16, -R14 ;  /* 0x0000000010107229 */ /* 0x000fca000000080e */
[----:B------:R-:W-:-:S03]  /*1730*/  DADD R18, R12, -6.75539944105574400000e+15 ;  /* 0xc33800000c127429 */ /* 0x000fc60000000000 */
[----:B------:R-:W-:-:S05]  /*1740*/  DADD R20, R20, R16 ;  /* 0x0000000014147229 */ /* 0x000fca0000000010 */
        /* <DEDUP_REMOVED lines=32> */
[----:B------:R-:W-:-:S10]  /*1950*/  DFMA R18, R18, R22, 1 ;  /* 0x3ff000001212742b */ /* 0x000fd40000000016 */
[----:B------:R-:W-:Y:S02]  /*1960*/  IMAD R17, R12, 0x100000, R19 ;  /* 0x001000000c117824 */ /* 0x000fe400078e0213 */
[----:B------:R-:W-:Y:S01]  /*1970*/  IMAD.MOV.U32 R16, RZ, RZ, R18 ;  /* 0x000000ffff107224 */ /* 0x000fe200078e0012 */
[----:B------:R-:W-:Y:S06]  /*1980*/  @!P0 BRA `(.L_x_52) ;  /* 0x0000000000308947 */ /* 0x000fec0003800000 */
        /* <DEDUP_REMOVED lines=12> */
.L_x_52:
[----:B------:R-:W-:Y:S01]  /*1a50*/  DFMA R20, R20, R16, R16 ;  /* 0x000000101414722b */ /* 0x000fe20000000010 */
[----:B------:R-:W-:Y:S01]  /*1a60*/  IMAD.MOV.U32 R14, RZ, RZ, R0 ;  /* 0x000000ffff0e7224 */ /* 0x000fe200078e0000 */
[----:B------:R-:W-:Y:S01]  /*1a70*/  DSETP.NEU.AND P0, PT, |R16|, +INF , PT ;  /* 0x7ff000001000742a */ /* 0x000fe20003f0d200 */
[----:B------:R-:W-:-:S07]  /*1a80*/  IMAD.MOV.U32 R15, RZ, RZ, 0x0 ;  /* 0x00000000ff0f7424 */ /* 0x000fce00078e00ff */
[----:B------:R-:W-:Y:S02]  /*1a90*/  FSEL R12, R16, R20, !P0 ;  /* 0x00000014100c7208 */ /* 0x000fe40004000000 */
[----:B------:R-:W-:Y:S01]  /*1aa0*/  FSEL R13, R17, R21, !P0 ;  /* 0x00000015110d7208 */ /* 0x000fe20004000000 */
[----:B------:R-:W-:Y:S06]  /*1ab0*/  RET.REL.NODEC R14 `(_Z9integral2dddPd) ;  /* 0xffffffe40e507950 */ /* 0x000fec0003c3ffff */
.L_x_53:
        /* <DEDUP_REMOVED lines=12> */
.L_x_57:


//--------------------- .nv.shared.reserved.0     --------------------------
	.section	.nv.shared.reserved.0,"aw",@nobits
	.weak		__nv_reservedSMEM_offset_0_alias
	.size		__nv_reservedSMEM_offset_0_alias, 0, 64
	.other		__nv_reservedSMEM_offset_0_alias,@"STO_CUDA_RESERVED_SHARED STV_DEFAULT"
__nv_reservedSMEM_offset_0_alias:
	.zero		0
	.zero		64


//--------------------- .nv.constant0._Z9integral3dddPd --------------------------
	.section	.nv.constant0._Z9integral3dddPd,"a",@progbits
	.sectionflags	@""
	.align	4
.nv.constant0._Z9integral3dddPd:
	.zero		928


//--------------------- .nv.constant0._Z9integral2dddPd --------------------------
	.section	.nv.constant0._Z9integral2dddPd,"a",@progbits
	.sectionflags	@""
	.align	4
.nv.constant0._Z9integral2dddPd:
	.zero		928


//--------------------- SYMBOLS --------------------------

	.type		.nv.reservedSmem.offset0,@object
	.size		.nv.reservedSmem.offset0,0x4
